//
// Generated by NVIDIA NVVM Compiler
//
// Compiler Build ID: CL-36424714
// Cuda compilation tools, release 13.0, V13.0.88
// Based on NVVM 20.0.0
//

.version 9.0
.target sm_100
.address_size 64

	// .globl	vanity_search
.const .align 8 .b8 RC[192] = {1, 0, 0, 0, 0, 0, 0, 0, 130, 128, 0, 0, 0, 0, 0, 0, 138, 128, 0, 0, 0, 0, 0, 128, 0, 128, 0, 128, 0, 0, 0, 128, 139, 128, 0, 0, 0, 0, 0, 0, 1, 0, 0, 128, 0, 0, 0, 0, 129, 128, 0, 128, 0, 0, 0, 128, 9, 128, 0, 0, 0, 0, 0, 128, 138, 0, 0, 0, 0, 0, 0, 0, 136, 0, 0, 0, 0, 0, 0, 0, 9, 128, 0, 128, 0, 0, 0, 0, 10, 0, 0, 128, 0, 0, 0, 0, 139, 128, 0, 128, 0, 0, 0, 0, 139, 0, 0, 0, 0, 0, 0, 128, 137, 128, 0, 0, 0, 0, 0, 128, 3, 128, 0, 0, 0, 0, 0, 128, 2, 128, 0, 0, 0, 0, 0, 128, 128, 0, 0, 0, 0, 0, 0, 128, 10, 128, 0, 0, 0, 0, 0, 0, 10, 0, 0, 128, 0, 0, 0, 128, 129, 128, 0, 128, 0, 0, 0, 128, 128, 128, 0, 0, 0, 0, 0, 128, 1, 0, 0, 128, 0, 0, 0, 0, 8, 128, 0, 128, 0, 0, 0, 128};
.global .align 4 .b8 rotc[96] = {1, 0, 0, 0, 3, 0, 0, 0, 6, 0, 0, 0, 10, 0, 0, 0, 15, 0, 0, 0, 21, 0, 0, 0, 28, 0, 0, 0, 36, 0, 0, 0, 45, 0, 0, 0, 55, 0, 0, 0, 2, 0, 0, 0, 14, 0, 0, 0, 27, 0, 0, 0, 41, 0, 0, 0, 56, 0, 0, 0, 8, 0, 0, 0, 25, 0, 0, 0, 43, 0, 0, 0, 62, 0, 0, 0, 18, 0, 0, 0, 39, 0, 0, 0, 61, 0, 0, 0, 20, 0, 0, 0, 44};
.global .align 4 .b8 piln[96] = {10, 0, 0, 0, 7, 0, 0, 0, 11, 0, 0, 0, 17, 0, 0, 0, 18, 0, 0, 0, 3, 0, 0, 0, 5, 0, 0, 0, 16, 0, 0, 0, 8, 0, 0, 0, 21, 0, 0, 0, 24, 0, 0, 0, 4, 0, 0, 0, 15, 0, 0, 0, 23, 0, 0, 0, 19, 0, 0, 0, 13, 0, 0, 0, 12, 0, 0, 0, 2, 0, 0, 0, 20, 0, 0, 0, 14, 0, 0, 0, 22, 0, 0, 0, 9, 0, 0, 0, 6, 0, 0, 0, 1};
.const .align 4 .u32 mixConstant = -1640531527;

.visible .entry vanity_search(
	.param .u64 .ptr .align 1 vanity_search_param_0,
	.param .u64 .ptr .align 1 vanity_search_param_1,
	.param .u64 .ptr .align 1 vanity_search_param_2,
	.param .u64 .ptr .align 1 vanity_search_param_3,
	.param .u64 .ptr .align 1 vanity_search_param_4,
	.param .u64 .ptr .align 1 vanity_search_param_5,
	.param .u64 .ptr .align 1 vanity_search_param_6
)
{
	.local .align 16 .b8 	__local_depot0[432];
	.reg .b64 	%SP;
	.reg .b64 	%SPL;
	.reg .pred 	%p<11>;
	.reg .b16 	%rs<56>;
	.reg .b32 	%r<413>;
	.reg .b64 	%rd<277>;

	mov.u64 	%SPL, __local_depot0;
	ld.param.u64 	%rd76, [vanity_search_param_0];
	ld.param.u64 	%rd79, [vanity_search_param_3];
	ld.param.u64 	%rd80, [vanity_search_param_4];
	ld.param.u64 	%rd82, [vanity_search_param_6];
	cvta.to.global.u64 	%rd83, %rd82;
	add.u64 	%rd1, %SPL, 0;
	add.u64 	%rd2, %SPL, 144;
	add.u64 	%rd3, %SPL, 400;
	atom.global.or.b32 	%r6, [%rd83], 0;
	setp.ne.s32 	%p1, %r6, 0;
	@%p1 bra 	$L__BB0_11;
	mov.u32 	%r7, %tid.x;
	mov.u32 	%r8, %ntid.x;
	mov.u32 	%r9, %ctaid.x;
	mad.lo.s32 	%r10, %r9, %r8, %r7;
	cvta.to.global.u64 	%rd88, %rd79;
	cvta.to.global.u64 	%rd89, %rd76;
	cvta.to.global.u64 	%rd90, %rd80;
	ld.global.u8 	%r11, [%rd90];
	ld.global.u8 	%rs35, [%rd90+1];
	mul.wide.u16 	%r12, %rs35, 256;
	or.b32  	%r13, %r12, %r11;
	ld.global.u8 	%r14, [%rd90+2];
	shl.b32 	%r15, %r14, 16;
	or.b32  	%r16, %r13, %r15;
	ld.global.u8 	%r17, [%rd90+3];
	shl.b32 	%r18, %r17, 24;
	or.b32  	%r19, %r16, %r18;
	ld.global.u8 	%r20, [%rd90+4];
	ld.global.u8 	%rs36, [%rd90+5];
	mul.wide.u16 	%r21, %rs36, 256;
	or.b32  	%r22, %r21, %r20;
	ld.global.u8 	%r23, [%rd90+6];
	shl.b32 	%r24, %r23, 16;
	or.b32  	%r25, %r22, %r24;
	ld.global.u8 	%r26, [%rd90+7];
	shl.b32 	%r27, %r26, 24;
	or.b32  	%r28, %r25, %r27;
	ld.global.u8 	%r29, [%rd90+8];
	ld.global.u8 	%rs37, [%rd90+9];
	mul.wide.u16 	%r30, %rs37, 256;
	or.b32  	%r31, %r30, %r29;
	ld.global.u8 	%r32, [%rd90+10];
	shl.b32 	%r33, %r32, 16;
	or.b32  	%r34, %r31, %r33;
	ld.global.u8 	%r35, [%rd90+11];
	shl.b32 	%r36, %r35, 24;
	or.b32  	%r37, %r34, %r36;
	ld.global.u8 	%r38, [%rd90+12];
	ld.global.u8 	%rs38, [%rd90+13];
	mul.wide.u16 	%r39, %rs38, 256;
	or.b32  	%r40, %r39, %r38;
	ld.global.u8 	%r41, [%rd90+14];
	shl.b32 	%r42, %r41, 16;
	or.b32  	%r43, %r40, %r42;
	ld.global.u8 	%r44, [%rd90+15];
	shl.b32 	%r45, %r44, 24;
	or.b32  	%r46, %r43, %r45;
	ld.global.u8 	%r47, [%rd90+16];
	ld.global.u8 	%rs39, [%rd90+17];
	mul.wide.u16 	%r48, %rs39, 256;
	or.b32  	%r49, %r48, %r47;
	ld.global.u8 	%r50, [%rd90+18];
	shl.b32 	%r51, %r50, 16;
	or.b32  	%r52, %r49, %r51;
	ld.global.u8 	%r53, [%rd90+19];
	shl.b32 	%r54, %r53, 24;
	or.b32  	%r55, %r52, %r54;
	ld.global.u8 	%r56, [%rd90+20];
	ld.global.u8 	%rs40, [%rd90+21];
	mul.wide.u16 	%r57, %rs40, 256;
	or.b32  	%r58, %r57, %r56;
	ld.global.u8 	%r59, [%rd90+22];
	shl.b32 	%r60, %r59, 16;
	or.b32  	%r61, %r58, %r60;
	ld.global.u8 	%r62, [%rd90+23];
	shl.b32 	%r63, %r62, 24;
	or.b32  	%r64, %r61, %r63;
	ld.global.u8 	%r65, [%rd90+24];
	ld.global.u8 	%rs41, [%rd90+25];
	mul.wide.u16 	%r66, %rs41, 256;
	or.b32  	%r67, %r66, %r65;
	ld.global.u8 	%r68, [%rd90+26];
	shl.b32 	%r69, %r68, 16;
	or.b32  	%r70, %r67, %r69;
	ld.global.u8 	%r71, [%rd90+27];
	shl.b32 	%r72, %r71, 24;
	or.b32  	%r73, %r70, %r72;
	ld.global.u8 	%r74, [%rd90+28];
	ld.global.u8 	%rs42, [%rd90+29];
	mul.wide.u16 	%r75, %rs42, 256;
	or.b32  	%r76, %r75, %r74;
	ld.global.u8 	%r77, [%rd90+30];
	shl.b32 	%r78, %r77, 16;
	or.b32  	%r79, %r76, %r78;
	ld.global.u8 	%r80, [%rd90+31];
	shl.b32 	%r81, %r80, 24;
	or.b32  	%r82, %r79, %r81;
	ld.const.u32 	%r83, [mixConstant];
	xor.b32  	%r84, %r19, %r10;
	mul.lo.s32 	%r85, %r83, %r84;
	add.s32 	%r86, %r10, 1;
	xor.b32  	%r87, %r28, %r86;
	mul.lo.s32 	%r88, %r83, %r87;
	add.s32 	%r89, %r10, 2;
	xor.b32  	%r90, %r37, %r89;
	mul.lo.s32 	%r91, %r83, %r90;
	add.s32 	%r92, %r10, 3;
	xor.b32  	%r93, %r46, %r92;
	mul.lo.s32 	%r94, %r83, %r93;
	add.s32 	%r95, %r10, 4;
	xor.b32  	%r96, %r55, %r95;
	mul.lo.s32 	%r97, %r83, %r96;
	add.s32 	%r98, %r10, 5;
	xor.b32  	%r99, %r64, %r98;
	mul.lo.s32 	%r100, %r83, %r99;
	add.s32 	%r101, %r10, 6;
	xor.b32  	%r102, %r73, %r101;
	mul.lo.s32 	%r103, %r83, %r102;
	add.s32 	%r104, %r10, 7;
	xor.b32  	%r105, %r82, %r104;
	mul.lo.s32 	%r106, %r83, %r105;
	cvt.u16.u32 	%rs1, %r85;
	shr.u32 	%r107, %r85, 8;
	cvt.u16.u32 	%rs2, %r107;
	shr.u32 	%r108, %r85, 16;
	{ .reg .b16 tmp; mov.b32 {tmp, %rs3}, %r85; }
	shr.u32 	%r109, %r85, 24;
	cvt.u16.u32 	%rs4, %r109;
	cvt.u16.u32 	%rs5, %r88;
	shr.u32 	%r110, %r88, 8;
	cvt.u16.u32 	%rs6, %r110;
	shr.u32 	%r111, %r88, 16;
	{ .reg .b16 tmp; mov.b32 {tmp, %rs7}, %r88; }
	shr.u32 	%r112, %r88, 24;
	cvt.u16.u32 	%rs8, %r112;
	cvt.u16.u32 	%rs9, %r91;
	shr.u32 	%r113, %r91, 8;
	cvt.u16.u32 	%rs10, %r113;
	shr.u32 	%r114, %r91, 16;
	{ .reg .b16 tmp; mov.b32 {tmp, %rs11}, %r91; }
	shr.u32 	%r115, %r91, 24;
	cvt.u16.u32 	%rs12, %r115;
	cvt.u16.u32 	%rs13, %r94;
	shr.u32 	%r116, %r94, 8;
	cvt.u16.u32 	%rs14, %r116;
	shr.u32 	%r117, %r94, 16;
	{ .reg .b16 tmp; mov.b32 {tmp, %rs15}, %r94; }
	shr.u32 	%r118, %r94, 24;
	cvt.u16.u32 	%rs16, %r118;
	st.local.v4.b32 	[%rd3], {%r85, %r88, %r91, %r94};
	cvt.u16.u32 	%rs17, %r97;
	shr.u32 	%r119, %r97, 8;
	cvt.u16.u32 	%rs18, %r119;
	shr.u32 	%r120, %r97, 16;
	{ .reg .b16 tmp; mov.b32 {tmp, %rs19}, %r97; }
	shr.u32 	%r121, %r97, 24;
	cvt.u16.u32 	%rs20, %r121;
	cvt.u16.u32 	%rs21, %r100;
	shr.u32 	%r122, %r100, 8;
	cvt.u16.u32 	%rs22, %r122;
	shr.u32 	%r123, %r100, 16;
	{ .reg .b16 tmp; mov.b32 {tmp, %rs23}, %r100; }
	shr.u32 	%r124, %r100, 24;
	cvt.u16.u32 	%rs24, %r124;
	cvt.u16.u32 	%rs25, %r103;
	shr.u32 	%r125, %r103, 8;
	cvt.u16.u32 	%rs26, %r125;
	shr.u32 	%r126, %r103, 16;
	{ .reg .b16 tmp; mov.b32 {tmp, %rs27}, %r103; }
	shr.u32 	%r127, %r103, 24;
	cvt.u16.u32 	%rs28, %r127;
	cvt.u16.u32 	%rs29, %r106;
	shr.u32 	%r128, %r106, 8;
	cvt.u16.u32 	%rs30, %r128;
	shr.u32 	%r129, %r106, 16;
	{ .reg .b16 tmp; mov.b32 {tmp, %rs31}, %r106; }
	shr.u32 	%r130, %r106, 24;
	cvt.u16.u32 	%rs32, %r130;
	st.local.v4.b32 	[%rd3+16], {%r97, %r100, %r103, %r106};
	ld.global.u8 	%r131, [%rd89+14];
	ld.global.u8 	%r132, [%rd89+13];
	prmt.b32 	%r133, %r132, %r131, 0x3340U;
	ld.global.u8 	%r134, [%rd89+12];
	ld.global.u8 	%r135, [%rd89+11];
	prmt.b32 	%r136, %r135, %r134, 0x3340U;
	prmt.b32 	%r137, %r136, %r133, 0x5410U;
	ld.global.u8 	%r138, [%rd89+10];
	ld.global.u8 	%r139, [%rd89+9];
	prmt.b32 	%r140, %r139, %r138, 0x3340U;
	ld.global.u8 	%r141, [%rd89+8];
	ld.global.u8 	%r142, [%rd89+7];
	prmt.b32 	%r143, %r142, %r141, 0x3340U;
	prmt.b32 	%r144, %r143, %r140, 0x5410U;
	ld.global.u8 	%r145, [%rd89+6];
	ld.global.u8 	%r146, [%rd89+5];
	prmt.b32 	%r147, %r146, %r145, 0x3340U;
	ld.global.u8 	%r148, [%rd89+4];
	ld.global.u8 	%r149, [%rd89+3];
	prmt.b32 	%r150, %r149, %r148, 0x3340U;
	prmt.b32 	%r151, %r150, %r147, 0x5410U;
	ld.global.u8 	%r152, [%rd89+2];
	ld.global.u8 	%r153, [%rd89+1];
	prmt.b32 	%r154, %r153, %r152, 0x3340U;
	ld.global.u8 	%r155, [%rd89];
	mov.b32 	%r156, 65535;
	prmt.b32 	%r157, %r156, %r155, 0x3340U;
	prmt.b32 	%r158, %r157, %r154, 0x5410U;
	st.local.v4.b32 	[%rd2], {%r158, %r151, %r144, %r137};
	prmt.b32 	%r159, %r113, %r114, 0x3340U;
	prmt.b32 	%r160, %r112, %r91, 0x3340U;
	prmt.b32 	%r161, %r160, %r159, 0x5410U;
	prmt.b32 	%r162, %r110, %r111, 0x3340U;
	prmt.b32 	%r163, %r109, %r88, 0x3340U;
	prmt.b32 	%r164, %r163, %r162, 0x5410U;
	prmt.b32 	%r165, %r107, %r108, 0x3340U;
	ld.global.u8 	%r166, [%rd89+19];
	prmt.b32 	%r167, %r166, %r85, 0x3340U;
	prmt.b32 	%r168, %r167, %r165, 0x5410U;
	ld.global.u8 	%r169, [%rd89+18];
	ld.global.u8 	%r170, [%rd89+17];
	prmt.b32 	%r171, %r170, %r169, 0x3340U;
	ld.global.u8 	%r172, [%rd89+16];
	ld.global.u8 	%r173, [%rd89+15];
	prmt.b32 	%r174, %r173, %r172, 0x3340U;
	prmt.b32 	%r175, %r174, %r171, 0x5410U;
	st.local.v4.b32 	[%rd2+16], {%r175, %r168, %r164, %r161};
	prmt.b32 	%r176, %r125, %r126, 0x3340U;
	prmt.b32 	%r177, %r124, %r103, 0x3340U;
	prmt.b32 	%r178, %r177, %r176, 0x5410U;
	prmt.b32 	%r179, %r122, %r123, 0x3340U;
	prmt.b32 	%r180, %r121, %r100, 0x3340U;
	prmt.b32 	%r181, %r180, %r179, 0x5410U;
	prmt.b32 	%r182, %r119, %r120, 0x3340U;
	prmt.b32 	%r183, %r118, %r97, 0x3340U;
	prmt.b32 	%r184, %r183, %r182, 0x5410U;
	prmt.b32 	%r185, %r116, %r117, 0x3340U;
	prmt.b32 	%r186, %r115, %r94, 0x3340U;
	prmt.b32 	%r187, %r186, %r185, 0x5410U;
	st.local.v4.b32 	[%rd2+32], {%r187, %r184, %r181, %r178};
	prmt.b32 	%r188, %r128, %r129, 0x3340U;
	prmt.b32 	%r189, %r127, %r106, 0x3340U;
	prmt.b32 	%r190, %r189, %r188, 0x5410U;
	ld.global.u8 	%r191, [%rd88+10];
	ld.global.u8 	%r192, [%rd88+9];
	prmt.b32 	%r193, %r192, %r191, 0x3340U;
	ld.global.u8 	%r194, [%rd88+8];
	ld.global.u8 	%r195, [%rd88+7];
	prmt.b32 	%r196, %r195, %r194, 0x3340U;
	prmt.b32 	%r197, %r196, %r193, 0x5410U;
	ld.global.u8 	%r198, [%rd88+6];
	ld.global.u8 	%r199, [%rd88+5];
	prmt.b32 	%r200, %r199, %r198, 0x3340U;
	ld.global.u8 	%r201, [%rd88+4];
	ld.global.u8 	%r202, [%rd88+3];
	prmt.b32 	%r203, %r202, %r201, 0x3340U;
	prmt.b32 	%r204, %r203, %r200, 0x5410U;
	ld.global.u8 	%r205, [%rd88];
	prmt.b32 	%r206, %r130, %r205, 0x3340U;
	ld.global.u8 	%r207, [%rd88+2];
	ld.global.u8 	%r208, [%rd88+1];
	prmt.b32 	%r209, %r208, %r207, 0x3340U;
	prmt.b32 	%r210, %r206, %r209, 0x5410U;
	st.local.v4.b32 	[%rd2+48], {%r190, %r210, %r204, %r197};
	ld.global.u8 	%r211, [%rd88+26];
	ld.global.u8 	%r212, [%rd88+25];
	prmt.b32 	%r213, %r212, %r211, 0x3340U;
	ld.global.u8 	%r214, [%rd88+24];
	ld.global.u8 	%r215, [%rd88+23];
	prmt.b32 	%r216, %r215, %r214, 0x3340U;
	prmt.b32 	%r217, %r216, %r213, 0x5410U;
	ld.global.u8 	%r218, [%rd88+22];
	ld.global.u8 	%r219, [%rd88+21];
	prmt.b32 	%r220, %r219, %r218, 0x3340U;
	ld.global.u8 	%r221, [%rd88+20];
	ld.global.u8 	%r222, [%rd88+19];
	prmt.b32 	%r223, %r222, %r221, 0x3340U;
	prmt.b32 	%r224, %r223, %r220, 0x5410U;
	ld.global.u8 	%r225, [%rd88+18];
	ld.global.u8 	%r226, [%rd88+17];
	prmt.b32 	%r227, %r226, %r225, 0x3340U;
	ld.global.u8 	%r228, [%rd88+16];
	ld.global.u8 	%r229, [%rd88+15];
	prmt.b32 	%r230, %r229, %r228, 0x3340U;
	prmt.b32 	%r231, %r230, %r227, 0x5410U;
	ld.global.u8 	%r232, [%rd88+14];
	ld.global.u8 	%r233, [%rd88+13];
	prmt.b32 	%r234, %r233, %r232, 0x3340U;
	ld.global.u8 	%r235, [%rd88+12];
	ld.global.u8 	%r236, [%rd88+11];
	prmt.b32 	%r237, %r236, %r235, 0x3340U;
	prmt.b32 	%r238, %r237, %r234, 0x5410U;
	st.local.v4.b32 	[%rd2+64], {%r238, %r231, %r224, %r217};
	ld.global.u8 	%r239, [%rd88+30];
	ld.global.u8 	%r240, [%rd88+29];
	prmt.b32 	%r241, %r240, %r239, 0x3340U;
	ld.global.u8 	%r242, [%rd88+28];
	ld.global.u8 	%r243, [%rd88+27];
	prmt.b32 	%r244, %r243, %r242, 0x3340U;
	prmt.b32 	%r245, %r244, %r241, 0x5410U;
	st.local.u32 	[%rd2+80], %r245;
	ld.global.u8 	%rs43, [%rd88+31];
	st.local.u8 	[%rd2+84], %rs43;
	mov.b32 	%r246, 0;
	st.local.v2.b32 	[%rd1], {%r246, %r246};
	st.local.v2.b32 	[%rd1+8], {%r246, %r246};
	st.local.v2.b32 	[%rd1+16], {%r246, %r246};
	st.local.v2.b32 	[%rd1+24], {%r246, %r246};
	st.local.v2.b32 	[%rd1+32], {%r246, %r246};
	st.local.v2.b32 	[%rd1+40], {%r246, %r246};
	st.local.v2.b32 	[%rd1+48], {%r246, %r246};
	st.local.v2.b32 	[%rd1+56], {%r246, %r246};
	st.local.v2.b32 	[%rd1+64], {%r246, %r246};
	st.local.v2.b32 	[%rd1+72], {%r246, %r246};
	st.local.v2.b32 	[%rd1+80], {%r246, %r246};
	st.local.v2.b32 	[%rd1+88], {%r246, %r246};
	st.local.v2.b32 	[%rd1+96], {%r246, %r246};
	st.local.v2.b32 	[%rd1+104], {%r246, %r246};
	st.local.v2.b32 	[%rd1+112], {%r246, %r246};
	st.local.v2.b32 	[%rd1+120], {%r246, %r246};
	st.local.v2.b32 	[%rd1+128], {%r246, %r246};
	mov.b64 	%rd250, 0;
$L__BB0_2:
	.pragma "nounroll";
	add.s64 	%rd91, %rd2, %rd250;
	ld.local.v4.b32 	{%r247, %r248, %r249, %r250}, [%rd91];
	add.s64 	%rd92, %rd1, %rd250;
	st.local.v2.b32 	[%rd92], {%r247, %r248};
	st.local.v2.b32 	[%rd92+8], {%r249, %r250};
	add.s64 	%rd250, %rd250, 16;
	cvt.u32.u64 	%r251, %rd250;
	setp.ne.s32 	%p2, %r251, 80;
	@%p2 bra 	$L__BB0_2;
	add.s64 	%rd95, %rd2, %rd250;
	.pragma "used_bytes_mask 31";
	ld.local.v2.b32 	{%r253, %r254}, [%rd95];
	bfe.u32 	%r255, %r254, 0, 8;
	add.s64 	%rd96, %rd1, %rd250;
	st.local.u32 	[%rd96], %r253;
	st.local.u8 	[%rd96+4], %r255;
	mov.b16 	%rs44, 1;
	st.local.u8 	[%rd1+85], %rs44;
	ld.local.u8 	%rs45, [%rd1+135];
	or.b16  	%rs46, %rs45, 128;
	st.local.u8 	[%rd1+135], %rs46;
	ld.local.u64 	%rd276, [%rd1];
	ld.local.u64 	%rd271, [%rd1+8];
	ld.local.u64 	%rd266, [%rd1+16];
	ld.local.u64 	%rd261, [%rd1+24];
	ld.local.u64 	%rd256, [%rd1+32];
	ld.local.u64 	%rd275, [%rd1+40];
	ld.local.u64 	%rd270, [%rd1+48];
	ld.local.u64 	%rd265, [%rd1+56];
	ld.local.u64 	%rd260, [%rd1+64];
	ld.local.u64 	%rd255, [%rd1+72];
	ld.local.u64 	%rd274, [%rd1+80];
	ld.local.u64 	%rd269, [%rd1+88];
	ld.local.u64 	%rd264, [%rd1+96];
	ld.local.u64 	%rd259, [%rd1+104];
	ld.local.u64 	%rd254, [%rd1+112];
	ld.local.u64 	%rd273, [%rd1+120];
	ld.local.u64 	%rd268, [%rd1+128];
	mov.b32 	%r411, 0;
	mov.b64 	%rd252, 0;
	mov.u64 	%rd251, RC;
	mov.u64 	%rd253, %rd252;
	mov.u64 	%rd257, %rd252;
	mov.u64 	%rd258, %rd252;
	mov.u64 	%rd262, %rd252;
	mov.u64 	%rd263, %rd252;
	mov.u64 	%rd267, %rd252;
	mov.u64 	%rd272, %rd252;
$L__BB0_4:
	xor.b64  	%rd97, %rd275, %rd276;
	xor.b64  	%rd98, %rd97, %rd274;
	xor.b64  	%rd99, %rd98, %rd273;
	xor.b64  	%rd100, %rd99, %rd272;
	xor.b64  	%rd101, %rd270, %rd271;
	xor.b64  	%rd102, %rd101, %rd269;
	xor.b64  	%rd103, %rd102, %rd268;
	xor.b64  	%rd104, %rd103, %rd267;
	xor.b64  	%rd105, %rd265, %rd266;
	xor.b64  	%rd106, %rd105, %rd264;
	xor.b64  	%rd107, %rd106, %rd263;
	xor.b64  	%rd108, %rd107, %rd262;
	xor.b64  	%rd109, %rd260, %rd261;
	xor.b64  	%rd110, %rd109, %rd259;
	xor.b64  	%rd111, %rd110, %rd258;
	xor.b64  	%rd112, %rd111, %rd257;
	xor.b64  	%rd113, %rd255, %rd256;
	xor.b64  	%rd114, %rd113, %rd254;
	xor.b64  	%rd115, %rd114, %rd253;
	xor.b64  	%rd116, %rd115, %rd252;
	mov.b64 	{%r256, %r257}, %rd104;
	shf.l.wrap.b32 	%r258, %r256, %r257, 1;
	shf.l.wrap.b32 	%r259, %r257, %r256, 1;
	mov.b64 	%rd117, {%r259, %r258};
	xor.b64  	%rd118, %rd116, %rd117;
	xor.b64  	%rd119, %rd275, %rd118;
	xor.b64  	%rd120, %rd274, %rd118;
	xor.b64  	%rd121, %rd273, %rd118;
	xor.b64  	%rd122, %rd272, %rd118;
	mov.b64 	{%r260, %r261}, %rd108;
	shf.l.wrap.b32 	%r262, %r260, %r261, 1;
	shf.l.wrap.b32 	%r263, %r261, %r260, 1;
	mov.b64 	%rd123, {%r263, %r262};
	xor.b64  	%rd124, %rd123, %rd100;
	xor.b64  	%rd125, %rd271, %rd124;
	xor.b64  	%rd126, %rd270, %rd124;
	xor.b64  	%rd127, %rd269, %rd124;
	xor.b64  	%rd128, %rd268, %rd124;
	xor.b64  	%rd129, %rd267, %rd124;
	mov.b64 	{%r264, %r265}, %rd112;
	shf.l.wrap.b32 	%r266, %r264, %r265, 1;
	shf.l.wrap.b32 	%r267, %r265, %r264, 1;
	mov.b64 	%rd130, {%r267, %r266};
	xor.b64  	%rd131, %rd130, %rd104;
	xor.b64  	%rd132, %rd266, %rd131;
	xor.b64  	%rd133, %rd265, %rd131;
	xor.b64  	%rd134, %rd264, %rd131;
	xor.b64  	%rd135, %rd263, %rd131;
	xor.b64  	%rd136, %rd262, %rd131;
	mov.b64 	{%r268, %r269}, %rd116;
	shf.l.wrap.b32 	%r270, %r268, %r269, 1;
	shf.l.wrap.b32 	%r271, %r269, %r268, 1;
	mov.b64 	%rd137, {%r271, %r270};
	xor.b64  	%rd138, %rd137, %rd108;
	xor.b64  	%rd139, %rd261, %rd138;
	xor.b64  	%rd140, %rd260, %rd138;
	xor.b64  	%rd141, %rd259, %rd138;
	xor.b64  	%rd142, %rd258, %rd138;
	xor.b64  	%rd143, %rd257, %rd138;
	mov.b64 	{%r272, %r273}, %rd100;
	shf.l.wrap.b32 	%r274, %r272, %r273, 1;
	shf.l.wrap.b32 	%r275, %r273, %r272, 1;
	mov.b64 	%rd144, {%r275, %r274};
	xor.b64  	%rd145, %rd112, %rd144;
	xor.b64  	%rd146, %rd256, %rd145;
	xor.b64  	%rd147, %rd255, %rd145;
	xor.b64  	%rd148, %rd254, %rd145;
	xor.b64  	%rd149, %rd253, %rd145;
	xor.b64  	%rd150, %rd252, %rd145;
	mov.b64 	{%r276, %r277}, %rd125;
	shf.l.wrap.b32 	%r278, %r276, %r277, 1;
	shf.l.wrap.b32 	%r279, %r277, %r276, 1;
	mov.b64 	%rd151, {%r279, %r278};
	mov.b64 	{%r280, %r281}, %rd120;
	shf.l.wrap.b32 	%r282, %r280, %r281, 3;
	shf.l.wrap.b32 	%r283, %r281, %r280, 3;
	mov.b64 	%rd152, {%r283, %r282};
	mov.b64 	{%r284, %r285}, %rd133;
	shf.l.wrap.b32 	%r286, %r284, %r285, 6;
	shf.l.wrap.b32 	%r287, %r285, %r284, 6;
	mov.b64 	%rd153, {%r287, %r286};
	mov.b64 	{%r288, %r289}, %rd127;
	shf.l.wrap.b32 	%r290, %r288, %r289, 10;
	shf.l.wrap.b32 	%r291, %r289, %r288, 10;
	mov.b64 	%rd154, {%r291, %r290};
	mov.b64 	{%r292, %r293}, %rd135;
	shf.l.wrap.b32 	%r294, %r292, %r293, 15;
	shf.l.wrap.b32 	%r295, %r293, %r292, 15;
	mov.b64 	%rd155, {%r295, %r294};
	mov.b64 	{%r296, %r297}, %rd142;
	shf.l.wrap.b32 	%r298, %r296, %r297, 21;
	shf.l.wrap.b32 	%r299, %r297, %r296, 21;
	mov.b64 	%rd156, {%r299, %r298};
	mov.b64 	{%r300, %r301}, %rd139;
	shf.l.wrap.b32 	%r302, %r300, %r301, 28;
	shf.l.wrap.b32 	%r303, %r301, %r300, 28;
	mov.b64 	%rd157, {%r303, %r302};
	mov.b64 	{%r304, %r305}, %rd119;
	shf.l.wrap.b32 	%r306, %r305, %r304, 4;
	shf.l.wrap.b32 	%r307, %r304, %r305, 4;
	mov.b64 	%rd158, {%r307, %r306};
	mov.b64 	{%r308, %r309}, %rd128;
	shf.l.wrap.b32 	%r310, %r309, %r308, 13;
	shf.l.wrap.b32 	%r311, %r308, %r309, 13;
	mov.b64 	%rd159, {%r311, %r310};
	mov.b64 	{%r312, %r313}, %rd140;
	shf.l.wrap.b32 	%r314, %r313, %r312, 23;
	shf.l.wrap.b32 	%r315, %r312, %r313, 23;
	mov.b64 	%rd160, {%r315, %r314};
	mov.b64 	{%r316, %r317}, %rd129;
	shf.l.wrap.b32 	%r318, %r316, %r317, 2;
	shf.l.wrap.b32 	%r319, %r317, %r316, 2;
	mov.b64 	%rd161, {%r319, %r318};
	mov.b64 	{%r320, %r321}, %rd150;
	shf.l.wrap.b32 	%r322, %r320, %r321, 14;
	shf.l.wrap.b32 	%r323, %r321, %r320, 14;
	mov.b64 	%rd162, {%r323, %r322};
	mov.b64 	{%r324, %r325}, %rd146;
	shf.l.wrap.b32 	%r326, %r324, %r325, 27;
	shf.l.wrap.b32 	%r327, %r325, %r324, 27;
	mov.b64 	%rd163, {%r327, %r326};
	mov.b64 	{%r328, %r329}, %rd121;
	shf.l.wrap.b32 	%r330, %r329, %r328, 9;
	shf.l.wrap.b32 	%r331, %r328, %r329, 9;
	mov.b64 	%rd164, {%r331, %r330};
	mov.b64 	{%r332, %r333}, %rd143;
	shf.l.wrap.b32 	%r334, %r333, %r332, 24;
	shf.l.wrap.b32 	%r335, %r332, %r333, 24;
	mov.b64 	%rd165, {%r335, %r334};
	mov.b64 	{%r336, %r337}, %rd149;
	shf.l.wrap.b32 	%r338, %r336, %r337, 8;
	shf.l.wrap.b32 	%r339, %r337, %r336, 8;
	mov.b64 	%rd166, {%r339, %r338};
	mov.b64 	{%r340, %r341}, %rd141;
	shf.l.wrap.b32 	%r342, %r340, %r341, 25;
	shf.l.wrap.b32 	%r343, %r341, %r340, 25;
	mov.b64 	%rd167, {%r343, %r342};
	mov.b64 	{%r344, %r345}, %rd134;
	shf.l.wrap.b32 	%r346, %r345, %r344, 11;
	shf.l.wrap.b32 	%r347, %r344, %r345, 11;
	mov.b64 	%rd168, {%r347, %r346};
	mov.b64 	{%r348, %r349}, %rd132;
	shf.l.wrap.b32 	%r350, %r349, %r348, 30;
	shf.l.wrap.b32 	%r351, %r348, %r349, 30;
	mov.b64 	%rd169, {%r351, %r350};
	mov.b64 	{%r352, %r353}, %rd122;
	shf.l.wrap.b32 	%r354, %r352, %r353, 18;
	shf.l.wrap.b32 	%r355, %r353, %r352, 18;
	mov.b64 	%rd170, {%r355, %r354};
	mov.b64 	{%r356, %r357}, %rd148;
	shf.l.wrap.b32 	%r358, %r357, %r356, 7;
	shf.l.wrap.b32 	%r359, %r356, %r357, 7;
	mov.b64 	%rd171, {%r359, %r358};
	mov.b64 	{%r360, %r361}, %rd136;
	shf.l.wrap.b32 	%r362, %r361, %r360, 29;
	shf.l.wrap.b32 	%r363, %r360, %r361, 29;
	mov.b64 	%rd172, {%r363, %r362};
	mov.b64 	{%r364, %r365}, %rd147;
	shf.l.wrap.b32 	%r366, %r364, %r365, 20;
	shf.l.wrap.b32 	%r367, %r365, %r364, 20;
	mov.b64 	%rd173, {%r367, %r366};
	mov.b64 	{%r368, %r369}, %rd126;
	shf.l.wrap.b32 	%r370, %r369, %r368, 12;
	shf.l.wrap.b32 	%r371, %r368, %r369, 12;
	mov.b64 	%rd174, {%r371, %r370};
	not.b64 	%rd175, %rd174;
	and.b64  	%rd176, %rd168, %rd175;
	not.b64 	%rd177, %rd168;
	and.b64  	%rd178, %rd156, %rd177;
	xor.b64  	%rd271, %rd174, %rd178;
	not.b64 	%rd179, %rd156;
	and.b64  	%rd180, %rd162, %rd179;
	xor.b64  	%rd266, %rd168, %rd180;
	not.b64 	%rd181, %rd162;
	and.b64  	%rd182, %rd125, %rd181;
	xor.b64  	%rd261, %rd156, %rd182;
	not.b64 	%rd183, %rd125;
	and.b64  	%rd184, %rd174, %rd183;
	xor.b64  	%rd256, %rd162, %rd184;
	not.b64 	%rd185, %rd173;
	and.b64  	%rd186, %rd152, %rd185;
	xor.b64  	%rd275, %rd157, %rd186;
	not.b64 	%rd187, %rd152;
	and.b64  	%rd188, %rd159, %rd187;
	xor.b64  	%rd270, %rd173, %rd188;
	not.b64 	%rd189, %rd159;
	and.b64  	%rd190, %rd172, %rd189;
	xor.b64  	%rd265, %rd152, %rd190;
	not.b64 	%rd191, %rd172;
	and.b64  	%rd192, %rd125, %rd191;
	xor.b64  	%rd260, %rd159, %rd192;
	and.b64  	%rd193, %rd173, %rd183;
	xor.b64  	%rd255, %rd172, %rd193;
	not.b64 	%rd194, %rd153;
	and.b64  	%rd195, %rd167, %rd194;
	xor.b64  	%rd274, %rd151, %rd195;
	not.b64 	%rd196, %rd167;
	and.b64  	%rd197, %rd166, %rd196;
	xor.b64  	%rd269, %rd153, %rd197;
	not.b64 	%rd198, %rd166;
	and.b64  	%rd199, %rd170, %rd198;
	xor.b64  	%rd264, %rd167, %rd199;
	not.b64 	%rd200, %rd170;
	and.b64  	%rd201, %rd125, %rd200;
	xor.b64  	%rd259, %rd166, %rd201;
	and.b64  	%rd202, %rd153, %rd183;
	xor.b64  	%rd254, %rd170, %rd202;
	not.b64 	%rd203, %rd158;
	and.b64  	%rd204, %rd154, %rd203;
	xor.b64  	%rd273, %rd163, %rd204;
	not.b64 	%rd205, %rd154;
	and.b64  	%rd206, %rd155, %rd205;
	xor.b64  	%rd268, %rd158, %rd206;
	not.b64 	%rd207, %rd155;
	and.b64  	%rd208, %rd165, %rd207;
	xor.b64  	%rd263, %rd154, %rd208;
	not.b64 	%rd209, %rd165;
	and.b64  	%rd210, %rd125, %rd209;
	xor.b64  	%rd258, %rd155, %rd210;
	and.b64  	%rd211, %rd158, %rd183;
	xor.b64  	%rd253, %rd165, %rd211;
	not.b64 	%rd212, %rd160;
	and.b64  	%rd213, %rd171, %rd212;
	xor.b64  	%rd272, %rd169, %rd213;
	not.b64 	%rd214, %rd171;
	and.b64  	%rd215, %rd164, %rd214;
	xor.b64  	%rd267, %rd160, %rd215;
	not.b64 	%rd216, %rd164;
	and.b64  	%rd217, %rd161, %rd216;
	xor.b64  	%rd262, %rd171, %rd217;
	not.b64 	%rd218, %rd161;
	and.b64  	%rd219, %rd125, %rd218;
	xor.b64  	%rd257, %rd164, %rd219;
	and.b64  	%rd220, %rd160, %rd183;
	xor.b64  	%rd252, %rd161, %rd220;
	ld.const.u64 	%rd221, [%rd251];
	xor.b64  	%rd222, %rd176, %rd221;
	xor.b64  	%rd223, %rd222, %rd276;
	xor.b64  	%rd276, %rd223, %rd118;
	add.s32 	%r411, %r411, 1;
	add.s64 	%rd251, %rd251, 8;
	setp.ne.s32 	%p3, %r411, 24;
	@%p3 bra 	$L__BB0_4;
	ld.param.u64 	%rd247, [vanity_search_param_2];
	shr.u64 	%rd224, %rd271, 40;
	shr.u64 	%rd225, %rd271, 48;
	shr.u64 	%rd226, %rd271, 56;
	cvt.u32.u64 	%r372, %rd226;
	cvt.u32.u64 	%r373, %rd225;
	prmt.b32 	%r374, %r373, %r372, 0x3340U;
	{ .reg .b32 tmp; mov.b64 {tmp, %r375}, %rd271; }
	cvt.u32.u64 	%r376, %rd224;
	prmt.b32 	%r377, %r375, %r376, 0x3340U;
	prmt.b32 	%r378, %r377, %r374, 0x5410U;
	st.local.u32 	[%rd3+12], %r378;
	shr.u64 	%rd227, %rd266, 8;
	shr.u64 	%rd228, %rd266, 16;
	shr.u64 	%rd229, %rd266, 24;
	shr.u64 	%rd230, %rd266, 40;
	shr.u64 	%rd231, %rd266, 48;
	shr.u64 	%rd232, %rd266, 56;
	shr.u64 	%rd233, %rd261, 8;
	shr.u64 	%rd234, %rd261, 16;
	shr.u64 	%rd235, %rd261, 24;
	shr.u64 	%rd236, %rd261, 40;
	shr.u64 	%rd237, %rd261, 48;
	shr.u64 	%rd238, %rd261, 56;
	cvt.u32.u64 	%r379, %rd238;
	cvt.u32.u64 	%r380, %rd237;
	prmt.b32 	%r381, %r380, %r379, 0x3340U;
	{ .reg .b32 tmp; mov.b64 {tmp, %r382}, %rd261; }
	cvt.u32.u64 	%r383, %rd236;
	prmt.b32 	%r384, %r382, %r383, 0x3340U;
	prmt.b32 	%r385, %r384, %r381, 0x5410U;
	cvt.u32.u64 	%r386, %rd235;
	cvt.u32.u64 	%r387, %rd234;
	prmt.b32 	%r388, %r387, %r386, 0x3340U;
	cvt.u32.u64 	%r389, %rd261;
	cvt.u32.u64 	%r390, %rd233;
	prmt.b32 	%r391, %r389, %r390, 0x3340U;
	prmt.b32 	%r392, %r391, %r388, 0x5410U;
	cvt.u32.u64 	%r393, %rd232;
	cvt.u32.u64 	%r394, %rd231;
	prmt.b32 	%r395, %r394, %r393, 0x3340U;
	{ .reg .b32 tmp; mov.b64 {tmp, %r396}, %rd266; }
	cvt.u32.u64 	%r397, %rd230;
	prmt.b32 	%r398, %r396, %r397, 0x3340U;
	prmt.b32 	%r399, %r398, %r395, 0x5410U;
	cvt.u32.u64 	%r400, %rd229;
	cvt.u32.u64 	%r401, %rd228;
	prmt.b32 	%r402, %r401, %r400, 0x3340U;
	cvt.u32.u64 	%r403, %rd266;
	cvt.u32.u64 	%r404, %rd227;
	prmt.b32 	%r405, %r403, %r404, 0x3340U;
	prmt.b32 	%r406, %r405, %r402, 0x5410U;
	st.local.v4.b32 	[%rd3+16], {%r406, %r399, %r392, %r385};
	cvta.to.global.u64 	%rd239, %rd247;
	ld.global.u32 	%r3, [%rd239];
	setp.eq.s32 	%p4, %r3, 0;
	@%p4 bra 	$L__BB0_9;
	ld.param.u64 	%rd246, [vanity_search_param_1];
	cvta.to.global.u64 	%rd75, %rd246;
	mov.b32 	%r412, 0;
$L__BB0_7:
	shr.u32 	%r408, %r412, 1;
	cvt.u64.u32 	%rd240, %r408;
	add.s64 	%rd241, %rd3, %rd240;
	ld.local.u8 	%rs47, [%rd241+12];
	and.b32  	%r409, %r412, 1;
	setp.eq.b32 	%p5, %r409, 1;
	shr.u16 	%rs48, %rs47, 4;
	and.b16  	%rs49, %rs47, 15;
	selp.b16 	%rs50, %rs49, %rs48, %p5;
	and.b16  	%rs51, %rs50, 255;
	cvt.u64.u32 	%rd242, %r412;
	add.s64 	%rd243, %rd75, %rd242;
	ld.global.u8 	%rs52, [%rd243];
	setp.eq.s16 	%p6, %rs52, %rs51;
	add.s32 	%r412, %r412, 1;
	setp.lt.u32 	%p7, %r412, %r3;
	and.pred  	%p8, %p7, %p6;
	@%p8 bra 	$L__BB0_7;
	setp.ne.s16 	%p9, %rs52, %rs51;
	@%p9 bra 	$L__BB0_11;
$L__BB0_9:
	ld.param.u64 	%rd249, [vanity_search_param_6];
	cvta.to.global.u64 	%rd244, %rd249;
	atom.relaxed.global.cas.b32 	%r410, [%rd244], 0, 1;
	setp.ne.s32 	%p10, %r410, 0;
	@%p10 bra 	$L__BB0_11;
	ld.param.u64 	%rd248, [vanity_search_param_5];
	cvta.to.global.u64 	%rd245, %rd248;
	st.global.u8 	[%rd245], %rs1;
	st.global.u8 	[%rd245+1], %rs2;
	st.global.u8 	[%rd245+2], %rs3;
	st.global.u8 	[%rd245+3], %rs4;
	st.global.u8 	[%rd245+4], %rs5;
	st.global.u8 	[%rd245+5], %rs6;
	st.global.u8 	[%rd245+6], %rs7;
	st.global.u8 	[%rd245+7], %rs8;
	st.global.u8 	[%rd245+8], %rs9;
	st.global.u8 	[%rd245+9], %rs10;
	st.global.u8 	[%rd245+10], %rs11;
	st.global.u8 	[%rd245+11], %rs12;
	st.global.u8 	[%rd245+12], %rs13;
	st.global.u8 	[%rd245+13], %rs14;
	st.global.u8 	[%rd245+14], %rs15;
	st.global.u8 	[%rd245+15], %rs16;
	st.global.u8 	[%rd245+16], %rs17;
	st.global.u8 	[%rd245+17], %rs18;
	st.global.u8 	[%rd245+18], %rs19;
	st.global.u8 	[%rd245+19], %rs20;
	st.global.u8 	[%rd245+20], %rs21;
	st.global.u8 	[%rd245+21], %rs22;
	st.global.u8 	[%rd245+22], %rs23;
	st.global.u8 	[%rd245+23], %rs24;
	st.global.u8 	[%rd245+24], %rs25;
	st.global.u8 	[%rd245+25], %rs26;
	st.global.u8 	[%rd245+26], %rs27;
	st.global.u8 	[%rd245+27], %rs28;
	st.global.u8 	[%rd245+28], %rs29;
	st.global.u8 	[%rd245+29], %rs30;
	st.global.u8 	[%rd245+30], %rs31;
	st.global.u8 	[%rd245+31], %rs32;
$L__BB0_11:
	ret;

}


// ===== COMPILED SASS (sm_100) =====

	.target	sm_100

	.elftype	@"ET_EXEC"


//--------------------- .note.nv.tkinfo           --------------------------
	.section	.note.nv.tkinfo,"",@"SHT_NOTE"
	.sectionflags	@"SHF_NOTE_NV_TKINFO"
	.tkinfo
        /*0018*/ 	.word	0x00000002
        /*0030*/ 	.string	""
        /*0030*/ 	.string	"ptxas"
        /*0030*/ 	.string	"Cuda compilation tools, release 13.0, V13.0.88"
        /*0030*/ 	.string	"Build cuda_13.0.r13.0/compiler.36424714_0"
        /*0030*/ 	.string	"-arch sm_100 -m 64 "



//--------------------- .note.nv.cuinfo           --------------------------
	.section	.note.nv.cuinfo,"",@"SHT_NOTE"
	.sectionflags	@"SHF_NOTE_NV_CUINFO"
        /*0018*/ 	.short	0x0002
        /*001a*/ 	.short	0x0064
        /*001c*/ 	.short	0x0082
	.zero		2


//--------------------- .nv.info                  --------------------------
	.section	.nv.info,"",@"SHT_CUDA_INFO"
	.align	4


	//----- nvinfo : EIATTR_REGCOUNT
	.align		4
        /*0000*/ 	.byte	0x04, 0x2f
        /*0002*/ 	.short	(.L_5 - .L_4)
	.align		4
.L_4:
        /*0004*/ 	.word	index@(vanity_search)
        /*0008*/ 	.word	0x0000006e


	//----- nvinfo : EIATTR_FRAME_SIZE
	.align		4
.L_5:
        /*000c*/ 	.byte	0x04, 0x11
        /*000e*/ 	.short	(.L_7 - .L_6)
	.align		4
.L_6:
        /*0010*/ 	.word	index@(vanity_search)
        /*0014*/ 	.word	0x000001b0


	//----- nvinfo : EIATTR_MIN_STACK_SIZE
	.align		4
.L_7:
        /*0018*/ 	.byte	0x04, 0x12
        /*001a*/ 	.short	(.L_9 - .L_8)
	.align		4
.L_8:
        /*001c*/ 	.word	index@(vanity_search)
        /*0020*/ 	.word	0x000001b0
.L_9:


//--------------------- .nv.compat                --------------------------
	.section	.nv.compat,"",@"SHT_CUDA_COMPAT_INFO"
	.align	4
        /*0000*/ 	.byte	0x02, 0x09, 0x00, 0x00, 0x02, 0x02, 0x01, 0x00, 0x02, 0x05, 0x05, 0x00, 0x03, 0x07, 0x01, 0x01
        /*0010*/ 	.byte	0x02, 0x03, 0x00, 0x00, 0x02, 0x06, 0x01, 0x00, 0x04, 0x0b, 0x08, 0x00, 0x09, 0x00, 0x00, 0x00
        /*0020*/ 	.byte	0x00, 0x00, 0x00, 0x00


//--------------------- .nv.info.vanity_search    --------------------------
	.section	.nv.info.vanity_search,"",@"SHT_CUDA_INFO"
	.sectionflags	@""
	.align	4


	//----- nvinfo : EIATTR_CUDA_API_VERSION
	.align		4
        /*0000*/ 	.byte	0x04, 0x37
        /*0002*/ 	.short	(.L_11 - .L_10)
.L_10:
        /*0004*/ 	.word	0x00000082


	//----- nvinfo : EIATTR_KPARAM_INFO
	.align		4
.L_11:
        /*0008*/ 	.byte	0x04, 0x17
        /*000a*/ 	.short	(.L_13 - .L_12)
.L_12:
        /*000c*/ 	.word	0x00000000
        /*0010*/ 	.short	0x0006
        /*0012*/ 	.short	0x0030
        /*0014*/ 	.byte	0x00, 0xf5, 0x21, 0x00


	//----- nvinfo : EIATTR_KPARAM_INFO
	.align		4
.L_13:
        /*0018*/ 	.byte	0x04, 0x17
        /*001a*/ 	.short	(.L_15 - .L_14)
.L_14:
        /*001c*/ 	.word	0x00000000
        /*0020*/ 	.short	0x0005
        /*0022*/ 	.short	0x0028
        /*0024*/ 	.byte	0x00, 0xf5, 0x21, 0x00


	//----- nvinfo : EIATTR_KPARAM_INFO
	.align		4
.L_15:
        /*0028*/ 	.byte	0x04, 0x17
        /*002a*/ 	.short	(.L_17 - .L_16)
.L_16:
        /*002c*/ 	.word	0x00000000
        /*0030*/ 	.short	0x0004
        /*0032*/ 	.short	0x0020
        /*0034*/ 	.byte	0x00, 0xf5, 0x21, 0x00


	//----- nvinfo : EIATTR_KPARAM_INFO
	.align		4
.L_17:
        /*0038*/ 	.byte	0x04, 0x17
        /*003a*/ 	.short	(.L_19 - .L_18)
.L_18:
        /*003c*/ 	.word	0x00000000
        /*0040*/ 	.short	0x0003
        /*0042*/ 	.short	0x0018
        /*0044*/ 	.byte	0x00, 0xf5, 0x21, 0x00


	//----- nvinfo : EIATTR_KPARAM_INFO
	.align		4
.L_19:
        /*0048*/ 	.byte	0x04, 0x17
        /*004a*/ 	.short	(.L_21 - .L_20)
.L_20:
        /*004c*/ 	.word	0x00000000
        /*0050*/ 	.short	0x0002
        /*0052*/ 	.short	0x0010
        /*0054*/ 	.byte	0x00, 0xf5, 0x21, 0x00


	//----- nvinfo : EIATTR_KPARAM_INFO
	.align		4
.L_21:
        /*0058*/ 	.byte	0x04, 0x17
        /*005a*/ 	.short	(.L_23 - .L_22)
.L_22:
        /*005c*/ 	.word	0x00000000
        /*0060*/ 	.short	0x0001
        /*0062*/ 	.short	0x0008
        /*0064*/ 	.byte	0x00, 0xf5, 0x21, 0x00


	//----- nvinfo : EIATTR_KPARAM_INFO
	.align		4
.L_23:
        /*0068*/ 	.byte	0x04, 0x17
        /*006a*/ 	.short	(.L_25 - .L_24)
.L_24:
        /*006c*/ 	.word	0x00000000
        /*0070*/ 	.short	0x0000
        /*0072*/ 	.short	0x0000
        /*0074*/ 	.byte	0x00, 0xf5, 0x21, 0x00


	//----- nvinfo : EIATTR_SPARSE_MMA_MASK
	.align		4
.L_25:
        /*0078*/ 	.byte	0x03, 0x50
        /*007a*/ 	.short	0x0000


	//----- nvinfo : EIATTR_MAXREG_COUNT
	.align		4
        /*007c*/ 	.byte	0x03, 0x1b
        /*007e*/ 	.short	0x00ff


	//----- nvinfo : EIATTR_MERCURY_ISA_VERSION
	.align		4
        /*0080*/ 	.byte	0x03, 0x5f
        /*0082*/ 	.short	0x0101


	//----- nvinfo : EIATTR_UNUSED_LOAD_BYTE_OFFSET
	.align		4
        /*0084*/ 	.byte	0x04, 0x44
        /*0086*/ 	.short	(.L_27 - .L_26)


	//   ....[0]....
.L_26:
        /*0088*/ 	.word	0x000010c0
        /*008c*/ 	.word	0x0000001f


	//----- nvinfo : EIATTR_VRC_CTA_INIT_COUNT
	.align		4
.L_27:
        /*0090*/ 	.byte	0x02, 0x4a
	.zero		1
	.zero		1


	//----- nvinfo : EIATTR_EXIT_INSTR_OFFSETS
	.align		4
        /*0094*/ 	.byte	0x04, 0x1c
        /*0096*/ 	.short	(.L_29 - .L_28)


	//   ....[0]....
.L_28:
        /*0098*/ 	.word	0x00000060


	//   ....[1]....
        /*009c*/ 	.word	0x00002370


	//   ....[2]....
        /*00a0*/ 	.word	0x000023f0


	//   ....[3]....
        /*00a4*/ 	.word	0x00002610


	//----- nvinfo : EIATTR_CRS_STACK_SIZE
	.align		4
.L_29:
        /*00a8*/ 	.byte	0x04, 0x1e
        /*00aa*/ 	.short	(.L_31 - .L_30)
.L_30:
        /*00ac*/ 	.word	0x00000000


	//----- nvinfo : EIATTR_CBANK_PARAM_SIZE
	.align		4
.L_31:
        /*00b0*/ 	.byte	0x03, 0x19
        /*00b2*/ 	.short	0x0038


	//----- nvinfo : EIATTR_PARAM_CBANK
	.align		4
        /*00b4*/ 	.byte	0x04, 0x0a
        /*00b6*/ 	.short	(.L_33 - .L_32)
	.align		4
.L_32:
        /*00b8*/ 	.word	index@(.nv.constant0.vanity_search)
        /*00bc*/ 	.short	0x0380
        /*00be*/ 	.short	0x0038


	//----- nvinfo : EIATTR_SW_WAR
	.align		4
.L_33:
        /*00c0*/ 	.byte	0x04, 0x36
        /*00c2*/ 	.short	(.L_35 - .L_34)
.L_34:
        /*00c4*/ 	.word	0x00000008
.L_35:


//--------------------- .nv.callgraph             --------------------------
	.section	.nv.callgraph,"",@"SHT_CUDA_CALLGRAPH"
	.align	4
	.sectionentsize	8
	.align		4
        /*0000*/ 	.word	0x00000000
	.align		4
        /*0004*/ 	.word	0xffffffff
	.align		4
        /*0008*/ 	.word	0x00000000
	.align		4
        /*000c*/ 	.word	0xfffffffe
	.align		4
        /*0010*/ 	.word	0x00000000
	.align		4
        /*0014*/ 	.word	0xfffffffd
	.align		4
        /*0018*/ 	.word	0x00000000
	.align		4
        /*001c*/ 	.word	0xfffffffc


//--------------------- .nv.constant3             --------------------------
	.section	.nv.constant3,"a",@progbits
	.align	8
.nv.constant3:
	.type		RC,@object
	.size		RC,(mixConstant - RC)
RC:
        /*0000*/ 	.byte	0x01, 0x00, 0x00, 0x00, 0x00, 0x00, 0x00, 0x00, 0x82, 0x80, 0x00, 0x00, 0x00, 0x00, 0x00, 0x00
        /* <DEDUP_REMOVED lines=11> */
	.type		mixConstant,@object
	.size		mixConstant,(.L_3 - mixConstant)
mixConstant:
        /*00c0*/ 	.byte	0xb9, 0x79, 0x37, 0x9e
.L_3:


//--------------------- .nv.constant4             --------------------------
	.section	.nv.constant4,"a",@progbits
	.align	8
	.align		8
.nv.constant4:
        /*0000*/ 	.dword	rotc
	.align		8
        /*0008*/ 	.dword	piln


//--------------------- .text.vanity_search       --------------------------
	.section	.text.vanity_search,"ax",@progbits
	.align	128
        .global         vanity_search
        .type           vanity_search,@function
        .size           vanity_search,(.L_x_6 - vanity_search)
        .other          vanity_search,@"STO_CUDA_ENTRY STV_DEFAULT"
vanity_search:
.text.vanity_search:
[----:B------:R-:W0:Y:S08]  /*0000*/  LDC R1, c[0x0][0x37c] ;  /* 0x0000df00ff017b82 */ /* 0x000e300000000800 */
[----:B------:R-:W1:Y:S01]  /*0010*/  LDC.64 R2, c[0x0][0x3b0] ;  /* 0x0000ec00ff027b82 */ /* 0x000e620000000a00 */
[----:B------:R-:W1:Y:S01]  /*0020*/  LDCU.64 UR8, c[0x0][0x358] ;  /* 0x00006b00ff0877ac */ /* 0x000e620008000a00 */
[----:B0-----:R-:W-:Y:S01]  /*0030*/  VIADD R1, R1, 0xfffffe50 ;  /* 0xfffffe5001017836 */ /* 0x001fe20000000000 */
[----:B-1----:R-:W2:Y:S02]  /*0040*/  ATOMG.E.OR.STRONG.GPU PT, R2, desc[UR8][R2.64], RZ ;  /* 0x800000ff020279a8 */ /* 0x002ea4000b1ef108 */
[----:B--2---:R-:W-:-:S13]  /*0050*/  ISETP.NE.AND P0, PT, R2, RZ, PT ;  /* 0x000000ff0200720c */ /* 0x004fda0003f05270 */
[----:B------:R-:W-:Y:S05]  /*0060*/  @P0 EXIT ;  /* 0x000000000000094d */ /* 0x000fea0003800000 */
[----:B------:R-:W0:Y:S02]  /*0070*/  LDC.64 R8, c[0x0][0x3a0] ;  /* 0x0000e800ff087b82 */ /* 0x000e240000000a00 */
[----:B0-----:R-:W2:Y:S04]  /*0080*/  LDG.E.U8 R6, desc[UR8][R8.64] ;  /* 0x0000000808067981 */ /* 0x001ea8000c1e1100 */
[----:B------:R-:W2:Y:S04]  /*0090*/  LDG.E.U8 R11, desc[UR8][R8.64+0x1] ;  /* 0x00000108080b7981 */ /* 0x000ea8000c1e1100 */
[----:B------:R-:W3:Y:S04]  /*00a0*/  LDG.E.U8 R12, desc[UR8][R8.64+0x8] ;  /* 0x00000808080c7981 */ /* 0x000ee8000c1e1100 */
[----:B------:R-:W3:Y:S04]  /*00b0*/  LDG.E.U8 R67, desc[UR8][R8.64+0x9] ;  /* 0x0000090808437981 */ /* 0x000ee8000c1e1100 */
[----:B------:R-:W4:Y:S04]  /*00c0*/  LDG.E.U8 R62, desc[UR8][R8.64+0x10] ;  /* 0x00001008083e7981 */ /* 0x000f28000c1e1100 */
[----:B------:R-:W4:Y:S04]  /*00d0*/  LDG.E.U8 R85, desc[UR8][R8.64+0x11] ;  /* 0x0000110808557981 */ /* 0x000f28000c1e1100 */
[----:B------:R-:W5:Y:S04]  /*00e0*/  LDG.E.U8 R64, desc[UR8][R8.64+0x14] ;  /* 0x0000140808407981 */ /* 0x000f68000c1e1100 */
        /* <DEDUP_REMOVED lines=16> */
[----:B------:R-:W5:Y:S01]  /*01f0*/  LDG.E.U8 R99, desc[UR8][R8.64+0x1a] ;  /* 0x00001a0808637981 */ /* 0x000f62000c1e1100 */
[----:B------:R-:W0:Y:S03]  /*0200*/  LDC.64 R2, c[0x0][0x398] ;  /* 0x0000e600ff027b82 */ /* 0x000e260000000a00 */
[----:B------:R-:W5:Y:S04]  /*0210*/  LDG.E.U8 R63, desc[UR8][R8.64+0x6] ;  /* 0x00000608083f7981 */ /* 0x000f68000c1e1100 */
[----:B------:R-:W5:Y:S04]  /*0220*/  LDG.E.U8 R83, desc[UR8][R8.64+0xf] ;  /* 0x00000f0808537981 */ /* 0x000f68000c1e1100 */
[----:B------:R-:W5:Y:S01]  /*0230*/  LDG.E.U8 R101, desc[UR8][R8.64+0x1b] ;  /* 0x00001b0808657981 */ /* 0x000f62000c1e1100 */
[----:B------:R-:W1:Y:S03]  /*0240*/  LDC.64 R4, c[0x0][0x380] ;  /* 0x0000e000ff047b82 */ /* 0x000e660000000a00 */
[----:B------:R-:W5:Y:S04]  /*0250*/  LDG.E.U8 R65, desc[UR8][R8.64+0x7] ;  /* 0x0000070808417981 */ /* 0x000f68000c1e1100 */
[----:B------:R-:W5:Y:S04]  /*0260*/  LDG.E.U8 R68, desc[UR8][R8.64+0x1c] ;  /* 0x00001c0808447981 */ /* 0x000f68000c1e1100 */
[----:B------:R-:W5:Y:S04]  /*0270*/  LDG.E.U8 R103, desc[UR8][R8.64+0x1d] ;  /* 0x00001d0808677981 */ /* 0x000f68000c1e1100 */
[----:B------:R-:W5:Y:S04]  /*0280*/  LDG.E.U8 R105, desc[UR8][R8.64+0x1e] ;  /* 0x00001e0808697981 */ /* 0x000f68000c1e1100 */
[----:B------:R-:W5:Y:S04]  /*0290*/  LDG.E.U8 R7, desc[UR8][R8.64+0x1f] ;  /* 0x00001f0808077981 */ /* 0x000f68000c1e1100 */
[----:B0-----:R-:W5:Y:S04]  /*02a0*/  LDG.E.U8 R30, desc[UR8][R2.64+0x9] ;  /* 0x00000908021e7981 */ /* 0x001f68000c1e1100 */
[----:B------:R-:W5:Y:S04]  /*02b0*/  LDG.E.U8 R31, desc[UR8][R2.64+0x5] ;  /* 0x00000508021f7981 */ /* 0x000f68000c1e1100 */
[----:B------:R-:W5:Y:S04]  /*02c0*/  LDG.E.U8 R9, desc[UR8][R2.64+0xa] ;  /* 0x00000a0802097981 */ /* 0x000f68000c1e1100 */
[----:B------:R-:W5:Y:S04]  /*02d0*/  LDG.E.U8 R8, desc[UR8][R2.64+0x6] ;  /* 0x0000060802087981 */ /* 0x000f68000c1e1100 */
[----:B-1----:R-:W5:Y:S04]  /*02e0*/  LDG.E.U8 R22, desc[UR8][R4.64+0xa] ;  /* 0x00000a0804167981 */ /* 0x002f68000c1e1100 */
        /* <DEDUP_REMOVED lines=46> */
[----:B------:R0:W5:Y:S01]  /*05d0*/  LDG.E.U8 R0, desc[UR8][R2.64+0x1f] ;  /* 0x00001f0802007981 */ /* 0x000162000c1e1100 */
[----:B------:R-:W1:Y:S01]  /*05e0*/  S2R R72, SR_TID.X ;  /* 0x0000000000487919 */ /* 0x000e620000002100 */
[----:B------:R-:W1:Y:S01]  /*05f0*/  S2R R107, SR_CTAID.X ;  /* 0x00000000006b7919 */ /* 0x000e620000002500 */
[----:B------:R-:W1:Y:S01]  /*0600*/  LDCU UR4, c[0x0][0x360] ;  /* 0x00006c00ff0477ac */ /* 0x000e620008000800 */
[----:B---3--:R-:W-:-:S02]  /*0610*/  IMAD R12, R67, 0x100, R12 ;  /* 0x00000100430c7824 */ /* 0x008fc400078e020c */
[----:B--2---:R-:W-:Y:S02]  /*0620*/  IMAD R6, R11, 0x100, R6 ;  /* 0x000001000b067824 */ /* 0x004fe400078e0206 */
[----:B----4-:R-:W-:Y:S02]  /*0630*/  IMAD R62, R85, 0x100, R62 ;  /* 0x00000100553e7824 */ /* 0x010fe400078e023e */
[----:B-----5:R-:W-:Y:S02]  /*0640*/  IMAD R64, R91, 0x100, R64 ;  /* 0x000001005b407824 */ /* 0x020fe400078e0240 */
[----:B------:R-:W-:Y:S02]  /*0650*/  IMAD R12, R75, 0x10000, R12 ;  /* 0x000100004b0c7824 */ /* 0x000fe400078e020c */
[----:B------:R-:W-:Y:S02]  /*0660*/  IMAD R6, R13, 0x10000, R6 ;  /* 0x000100000d067824 */ /* 0x000fe400078e0206 */
[----:B------:R-:W-:-:S02]  /*0670*/  IMAD R62, R87, 0x10000, R62 ;  /* 0x00010000573e7824 */ /* 0x000fc400078e023e */
[----:B------:R-:W-:Y:S02]  /*0680*/  IMAD R64, R93, 0x10000, R64 ;  /* 0x000100005d407824 */ /* 0x000fe400078e0240 */
[----:B------:R-:W-:Y:S02]  /*0690*/  IMAD R12, R77, 0x1000000, R12 ;  /* 0x010000004d0c7824 */ /* 0x000fe400078e020c */
[----:B0-----:R-:W-:Y:S02]  /*06a0*/  IMAD R3, R15, 0x1000000, R6 ;  /* 0x010000000f037824 */ /* 0x001fe400078e0206 */
[----:B------:R-:W-:Y:S02]  /*06b0*/  IMAD R62, R89, 0x1000000, R62 ;  /* 0x01000000593e7824 */ /* 0x000fe400078e023e */
[----:B-1----:R-:W-:Y:S01]  /*06c0*/  IMAD R72, R107, UR4, R72 ;  /* 0x000000046b487c24 */ /* 0x002fe2000f8e0248 */
[----:B------:R-:W0:Y:S01]  /*06d0*/  LDCU UR4, c[0x3][0xc0] ;  /* 0x00c01800ff0477ac */ /* 0x000e220008000800 */
[----:B------:R-:W-:-:S02]  /*06e0*/  IMAD R14, R79, 0x100, R14 ;  /* 0x000001004f0e7824 */ /* 0x000fc400078e020e */
[C---:B------:R-:W-:Y:S02]  /*06f0*/  VIADD R5, R72.reuse, 0x2 ;  /* 0x0000000248057836 */ /* 0x040fe40000000000 */
[C---:B------:R-:W-:Y:S02]  /*0700*/  VIADD R13, R72.reuse, 0x4 ;  /* 0x00000004480d7836 */ /* 0x040fe40000000000 */
[----:B------:R-:W-:Y:S02]  /*0710*/  IMAD R64, R95, 0x1000000, R64 ;  /* 0x010000005f407824 */ /* 0x000fe400078e0240 */
[----:B------:R-:W-:Y:S02]  /*0720*/  VIADD R15, R72, 0x5 ;  /* 0x00000005480f7836 */ /* 0x000fe40000000000 */
[----:B------:R-:W-:Y:S01]  /*0730*/  IMAD R66, R97, 0x100, R66 ;  /* 0x0000010061427824 */ /* 0x000fe200078e0242 */
[----:B------:R-:W-:Y:S01]  /*0740*/  LOP3.LUT R5, R12, R5, RZ, 0x3c, !PT ;  /* 0x000000050c057212 */ /* 0x000fe200078e3cff */
[----:B------:R-:W-:Y:S01]  /*0750*/  IMAD R10, R61, 0x100, R10 ;  /* 0x000001003d0a7824 */ /* 0x000fe200078e020a */
[----:B------:R-:W-:Y:S01]  /*0760*/  LOP3.LUT R4, R62, R13, RZ, 0x3c, !PT ;  /* 0x0000000d3e047212 */ /* 0x000fe200078e3cff */
[----:B------:R-:W-:Y:S01]  /*0770*/  IMAD R14, R81, 0x10000, R14 ;  /* 0x00010000510e7824 */ /* 0x000fe200078e020e */
[----:B------:R-:W-:Y:S01]  /*0780*/  LOP3.LUT R15, R64, R15, RZ, 0x3c, !PT ;  /* 0x0000000f400f7212 */ /* 0x000fe200078e3cff */
[----:B------:R-:W-:-:S02]  /*0790*/  IMAD R66, R99, 0x10000, R66 ;  /* 0x0001000063427824 */ /* 0x000fc400078e0242 */
[C---:B------:R-:W-:Y:S02]  /*07a0*/  VIADD R11, R72.reuse, 0x3 ;  /* 0x00000003480b7836 */ /* 0x040fe40000000000 */
[----:B------:R-:W-:Y:S02]  /*07b0*/  IMAD R2, R63, 0x10000, R10 ;  /* 0x000100003f027824 */ /* 0x000fe400078e020a */
[----:B------:R-:W-:Y:S02]  /*07c0*/  VIADD R61, R72, 0x6 ;  /* 0x00000006483d7836 */ /* 0x000fe40000000000 */
[----:B------:R-:W-:Y:S02]  /*07d0*/  IMAD R14, R83, 0x1000000, R14 ;  /* 0x01000000530e7824 */ /* 0x000fe400078e020e */
[----:B0-----:R-:W-:Y:S02]  /*07e0*/  IMAD R10, R5, UR4, RZ ;  /* 0x00000004050a7c24 */ /* 0x001fe4000f8e02ff */
[----:B------:R-:W-:-:S02]  /*07f0*/  IMAD R66, R101, 0x1000000, R66 ;  /* 0x0100000065427824 */ /* 0x000fc400078e0242 */
[----:B------:R-:W-:Y:S02]  /*0800*/  IMAD R4, R4, UR4, RZ ;  /* 0x0000000404047c24 */ /* 0x000fe4000f8e02ff */
[----:B------:R-:W-:Y:S01]  /*0810*/  IMAD R5, R15, UR4, RZ ;  /* 0x000000040f057c24 */ /* 0x000fe2000f8e02ff */
[----:B------:R-:W-:Y:S01]  /*0820*/  LOP3.LUT R11, R14, R11, RZ, 0x3c, !PT ;  /* 0x0000000b0e0b7212 */ /* 0x000fe200078e3cff */
[----:B------:R-:W-:Y:S01]  /*0830*/  IMAD R2, R65, 0x1000000, R2 ;  /* 0x0100000041027824 */ /* 0x000fe200078e0202 */
[----:B------:R-:W-:Y:S02]  /*0840*/  LOP3.LUT R6, R66, R61, RZ, 0x3c, !PT ;  /* 0x0000003d42067212 */ /* 0x000fe400078e3cff */
[--C-:B------:R-:W-:Y:S02]  /*0850*/  SHF.R.U32.HI R65, RZ, 0x8, R4.reuse ;  /* 0x00000008ff417819 */ /* 0x100fe40000011604 */
[--C-:B------:R-:W-:Y:S02]  /*0860*/  SHF.R.U32.HI R14, RZ, 0x10, R4.reuse ;  /* 0x00000010ff0e7819 */ /* 0x100fe40000011604 */
[----:B------:R-:W-:-:S02]  /*0870*/  SHF.R.U32.HI R64, RZ, 0x18, R4 ;  /* 0x00000018ff407819 */ /* 0x000fc40000011604 */
[--C-:B------:R-:W-:Y:S02]  /*0880*/  SHF.R.U32.HI R66, RZ, 0x8, R5.reuse ;  /* 0x00000008ff427819 */ /* 0x100fe40000011605 */
[----:B------:R-:W-:Y:S02]  /*0890*/  SHF.R.U32.HI R13, RZ, 0x10, R5 ;  /* 0x00000010ff0d7819 */ /* 0x000fe40000011605 */
[----:B------:R-:W-:Y:S01]  /*08a0*/  PRMT R77, R65, 0x3340, R14 ;  /* 0x00003340414d7816 */ /* 0x000fe2000000000e */
[----:B------:R-:W-:Y:S01]  /*08b0*/  IMAD R68, R103, 0x100, R68 ;  /* 0x0000010067447824 */ /* 0x000fe200078e0244 */
[----:B------:R-:W-:Y:S01]  /*08c0*/  PRMT R14, R66, 0x3340, R13 ;  /* 0x00003340420e7816 */ /* 0x000fe2000000000d */
[----:B------:R-:W-:Y:S01]  /*08d0*/  IMAD R11, R11, UR4, RZ ;  /* 0x000000040b0b7c24 */ /* 0x000fe2000f8e02ff */
[----:B------:R-:W-:Y:S01]  /*08e0*/  PRMT R75, R64, 0x3340, R5 ;  /* 0x00003340404b7816 */ /* 0x000fe20000000005 */
[----:B------:R-:W-:Y:S01]  /*08f0*/  IMAD R6, R6, UR4, RZ ;  /* 0x0000000406067c24 */ /* 0x000fe2000f8e02ff */
[----:B------:R-:W-:Y:S01]  /*0900*/  SHF.R.U32.HI R62, RZ, 0x18, R10 ;  /* 0x00000018ff3e7819 */ /* 0x000fe2000001160a */
[----:B------:R-:W-:Y:S01]  /*0910*/  IMAD R74, R105, 0x10000, R68 ;  /* 0x00010000694a7824 */ /* 0x000fe200078e0244 */
[----:B------:R-:W-:Y:S01]  /*0920*/  PRMT R14, R75, 0x5410, R14 ;  /* 0x000054104b0e7816 */ /* 0x000fe2000000000e */
[----:B------:R-:W-:Y:S01]  /*0930*/  VIADD R75, R72, 0x1 ;  /* 0x00000001484b7836 */ /* 0x000fe20000000000 */
[----:B------:R-:W-:-:S02]  /*0940*/  SHF.R.U32.HI R61, RZ, 0x18, R11 ;  /* 0x00000018ff3d7819 */ /* 0x000fc4000001160b */
[--C-:B------:R-:W-:Y:S02]  /*0950*/  SHF.R.U32.HI R63, RZ, 0x8, R11.reuse ;  /* 0x00000008ff3f7819 */ /* 0x100fe4000001160b */
[----:B------:R-:W-:Y:S02]  /*0960*/  SHF.R.U32.HI R12, RZ, 0x10, R11 ;  /* 0x00000010ff0c7819 */ /* 0x000fe4000001160b */
[----:B------:R-:W-:Y:S02]  /*0970*/  SHF.R.U32.HI R67, RZ, 0x18, R5 ;  /* 0x00000018ff437819 */ /* 0x000fe40000011605 */
[--C-:B------:R-:W-:Y:S02]  /*0980*/  SHF.R.U32.HI R68, RZ, 0x8, R6.reuse ;  /* 0x00000008ff447819 */ /* 0x100fe40000011606 */
[----:B------:R-:W-:Y:S01]  /*0990*/  SHF.R.U32.HI R15, RZ, 0x10, R6 ;  /* 0x00000010ff0f7819 */ /* 0x000fe20000011606 */
[----:B------:R-:W-:Y:S01]  /*09a0*/  IMAD R7, R7, 0x1000000, R74 ;  /* 0x0100000007077824 */ /* 0x000fe200078e024a */
[----:B------:R-:W-:Y:S01]  /*09b0*/  PRMT R12, R63, 0x3340, R12 ;  /* 0x000033403f0c7816 */ /* 0x000fe2000000000c */
[----:B------:R-:W-:Y:S01]  /*09c0*/  VIADD R74, R72, 0x7 ;  /* 0x00000007484a7836 */ /* 0x000fe20000000000 */
[----:B------:R-:W-:-:S02]  /*09d0*/  PRMT R79, R62, 0x3340, R11 ;  /* 0x000033403e4f7816 */ /* 0x000fc4000000000b */
[----:B------:R-:W-:Y:S02]  /*09e0*/  PRMT R78, R61, 0x3340, R4 ;  /* 0x000033403d4e7816 */ /* 0x000fe40000000004 */
[----:B------:R-:W-:Y:S02]  /*09f0*/  PRMT R15, R68, 0x3340, R15 ;  /* 0x00003340440f7816 */ /* 0x000fe4000000000f */
[----:B------:R-:W-:Y:S02]  /*0a00*/  PRMT R76, R67, 0x3340, R6 ;  /* 0x00003340434c7816 */ /* 0x000fe40000000006 */
[----:B------:R-:W-:Y:S02]  /*0a10*/  LOP3.LUT R75, R2, R75, RZ, 0x3c, !PT ;  /* 0x0000004b024b7212 */ /* 0x000fe400078e3cff */
[----:B------:R-:W-:Y:S02]  /*0a20*/  PRMT R12, R79, 0x5410, R12 ;  /* 0x000054104f0c7816 */ /* 0x000fe4000000000c */
[----:B------:R-:W-:-:S02]  /*0a30*/  PRMT R13, R78, 0x5410, R77 ;  /* 0x000054104e0d7816 */ /* 0x000fc4000000004d */
[----:B------:R-:W-:Y:S02]  /*0a40*/  PRMT R15, R76, 0x5410, R15 ;  /* 0x000054104c0f7816 */ /* 0x000fe4000000000f */
[----:B------:R-:W-:Y:S02]  /*0a50*/  LOP3.LUT R72, R3, R72, RZ, 0x3c, !PT ;  /* 0x0000004803487212 */ /* 0x000fe400078e3cff */
[----:B------:R-:W-:Y:S01]  /*0a60*/  PRMT R30, R30, 0x3340, R9 ;  /* 0x000033401e1e7816 */ /* 0x000fe20000000009 */
[----:B------:R-:W-:Y:S01]  /*0a70*/  IMAD R9, R75, UR4, RZ ;  /* 0x000000044b097c24 */ /* 0x000fe2000f8e02ff */
[----:B------:R-:W-:Y:S01]  /*0a80*/  LOP3.LUT R7, R7, R74, RZ, 0x3c, !PT ;  /* 0x0000004a07077212 */ /* 0x000fe200078e3cff */
[----:B------:R0:W-:Y:S01]  /*0a90*/  STL.128 [R1+0xb0], R12 ;  /* 0x0000b00c01007387 */ /* 0x0001e20000100c00 */
[----:B------:R-:W-:Y:S01]  /*0aa0*/  PRMT R31, R31, 0x3340, R8 ;  /* 0x000033401f1f7816 */ /* 0x000fe20000000008 */
[----:B------:R-:W-:Y:S01]  /*0ab0*/  IMAD R8, R72, UR4, RZ ;  /* 0x0000000448087c24 */ /* 0x000fe2000f8e02ff */
[----:B------:R-:W-:Y:S01]  /*0ac0*/  PRMT R22, R71, 0x3340, R22 ;  /* 0x0000334047167816 */ /* 0x000fe20000000016 */
[----:B------:R-:W-:Y:S01]  /*0ad0*/  IMAD R7, R7, UR4, RZ ;  /* 0x0000000407077c24 */ /* 0x000fe2000f8e02ff */
[----:B------:R-:W-:Y:S01]  /*0ae0*/  PRMT R3, R17, 0x3340, R58 ;  /* 0x0000334011037816 */ /* 0x000fe2000000003a */
[----:B------:R-:W-:Y:S01]  /*0af0*/  IMAD.MOV.U32 R17, RZ, RZ, 0xffff ;  /* 0x0000ffffff117424 */ /* 0x000fe200078e00ff */
[----:B------:R-:W-:-:S02]  /*0b00*/  SHF.R.U32.HI R71, RZ, 0x8, R9 ;  /* 0x00000008ff477819 */ /* 0x000fc40000011609 */
[----:B------:R-:W-:Y:S02]  /*0b10*/  PRMT R23, R70, 0x3340, R23 ;  /* 0x0000334046177816 */ /* 0x000fe40000000017 */
[----:B------:R-:W-:Y:S02]  /*0b20*/  PRMT R2, R60, 0x3340, R73 ;  /* 0x000033403c027816 */ /* 0x000fe40000000049 */
[----:B0-----:R-:W-:Y:S02]  /*0b30*/  SHF.R.U32.HI R12, RZ, 0x10, R9 ;  /* 0x00000010ff0c7819 */ /* 0x001fe40000011609 */
[----:B------:R-:W-:Y:S02]  /*0b40*/  PRMT R18, R69, 0x3340, R18 ;  /* 0x0000334045127816 */ /* 0x000fe40000000012 */
[----:B------:R-:W-:Y:S02]  /*0b50*/  SHF.R.U32.HI R70, RZ, 0x18, R8 ;  /* 0x00000018ff467819 */ /* 0x000fe40000011608 */
[----:B------:R-:W-:-:S02]  /*0b60*/  PRMT R14, R71, 0x3340, R12 ;  /* 0x00003340470e7816 */ /* 0x000fc4000000000c */
[----:B------:R-:W-:Y:S02]  /*0b70*/  SHF.R.U32.HI R69, RZ, 0x18, R9 ;  /* 0x00000018ff457819 */ /* 0x000fe40000011609 */
[--C-:B------:R-:W-:Y:S02]  /*0b80*/  SHF.R.U32.HI R72, RZ, 0x8, R10.reuse ;  /* 0x00000008ff487819 */ /* 0x100fe4000001160a */
[----:B------:R-:W-:Y:S02]  /*0b90*/  SHF.R.U32.HI R13, RZ, 0x10, R10 ;  /* 0x00000010ff0d7819 */ /* 0x000fe4000001160a */
[--C-:B------:R-:W-:Y:S02]  /*0ba0*/  SHF.R.U32.HI R73, RZ, 0x8, R7.reuse ;  /* 0x00000008ff497819 */ /* 0x100fe40000011607 */
[----:B------:R-:W-:Y:S02]  /*0bb0*/  SHF.R.U32.HI R12, RZ, 0x10, R7 ;  /* 0x00000010ff0c7819 */ /* 0x000fe40000011607 */
[----:B------:R-:W-:-:S02]  /*0bc0*/  PRMT R17, R17, 0x3340, R54 ;  /* 0x0000334011117816 */ /* 0x000fc40000000036 */
[----:B------:R-:W-:Y:S02]  /*0bd0*/  PRMT R39, R39, 0x3340, R34 ;  /* 0x0000334027277816 */ /* 0x000fe40000000022 */
[----:B------:R-:W-:Y:S02]  /*0be0*/  PRMT R54, R41, 0x3340, R36 ;  /* 0x0000334029367816 */ /* 0x000fe40000000024 */
[----:B------:R-:W-:Y:S02]  /*0bf0*/  PRMT R34, R29, 0x3340, R16 ;  /* 0x000033401d227816 */ /* 0x000fe40000000010 */
[----:B------:R-:W-:Y:S02]  /*0c00*/  PRMT R15, R70, 0x3340, R9 ;  /* 0x00003340460f7816 */ /* 0x000fe40000000009 */
[----:B------:R-:W-:Y:S02]  /*0c10*/  PRMT R13, R72, 0x3340, R13 ;  /* 0x00003340480d7816 */ /* 0x000fe4000000000d */
[----:B------:R-:W-:-:S02]  /*0c20*/  PRMT R16, R69, 0x3340, R10 ;  /* 0x0000334045107816 */ /* 0x000fc4000000000a */
[----:B------:R-:W-:Y:S02]  /*0c30*/  PRMT R36, R27, 0x3340, R24 ;  /* 0x000033401b247816 */ /* 0x000fe40000000018 */
[----:B------:R-:W-:Y:S02]  /*0c40*/  PRMT R24, R73, 0x3340, R12 ;  /* 0x0000334049187816 */ /* 0x000fe4000000000c */
[----:B------:R-:W-:Y:S02]  /*0c50*/  SHF.R.U32.HI R74, RZ, 0x18, R6 ;  /* 0x00000018ff4a7819 */ /* 0x000fe40000011606 */
[----:B------:R-:W-:Y:S02]  /*0c60*/  SHF.R.U32.HI R75, RZ, 0x8, R8 ;  /* 0x00000008ff4b7819 */ /* 0x000fe40000011608 */
[----:B------:R-:W-:Y:S02]  /*0c70*/  PRMT R20, R59, 0x3340, R20 ;  /* 0x000033403b147816 */ /* 0x000fe40000000014 */
[----:B------:R-:W-:-:S02]  /*0c80*/  SHF.R.U32.HI R12, RZ, 0x10, R8 ;  /* 0x00000010ff0c7819 */ /* 0x000fc40000011608 */
[----:B------:R-:W-:Y:S02]  /*0c90*/  SHF.R.U32.HI R76, RZ, 0x18, R7 ;  /* 0x00000018ff4c7819 */ /* 0x000fe40000011607 */
[----:B------:R-:W-:Y:S02]  /*0ca0*/  PRMT R14, R15, 0x5410, R14 ;  /* 0x000054100f0e7816 */ /* 0x000fe4000000000e */
[----:B------:R-:W-:Y:S02]  /*0cb0*/  PRMT R15, R16, 0x5410, R13 ;  /* 0x00005410100f7816 */ /* 0x000fe4000000000d */
[----:B------:R-:W-:Y:S02]  /*0cc0*/  PRMT R21, R21, 0x3340, R56 ;  /* 0x0000334015157816 */ /* 0x000fe40000000038 */
[----:B------:R-:W-:Y:S02]  /*0cd0*/  PRMT R27, R74, 0x3340, R7 ;  /* 0x000033404a1b7816 */ /* 0x000fe40000000007 */
        /* <DEDUP_REMOVED lines=16> */
[----:B------:R-:W-:-:S04]  /*0de0*/  PRMT R49, R49, 0x3340, R44 ;  /* 0x0000334031317816 */ /* 0x000fc8000000002c */
[----:B------:R-:W-:Y:S02]  /*0df0*/  PRMT R25, R49, 0x5410, R42 ;  /* 0x0000541031197816 */ /* 0x000fe4000000002a */
[----:B------:R-:W-:Y:S01]  /*0e00*/  PRMT R46, R51, 0x3340, R46 ;  /* 0x00003340332e7816 */ /* 0x000fe2000000002e */
[----:B------:R-:W-:Y:S01]  /*0e10*/  STL.128 [R1+0x90], R20 ;  /* 0x0000901401007387 */ /* 0x000fe20000100c00 */
        /* <DEDUP_REMOVED lines=9> */
[----:B------:R-:W-:Y:S01]  /*0eb0*/  PRMT R17, R17, 0x5410, R36 ;  /* 0x0000541011117816 */ /* 0x000fe20000000024 */
[----:B------:R-:W-:Y:S04]  /*0ec0*/  STL.128 [R1+0xa0], R12 ;  /* 0x0000a00c01007387 */ /* 0x000fe80000100c00 */
[----:B------:R-:W-:Y:S04]  /*0ed0*/  STL.128 [R1+0xd0], R24 ;  /* 0x0000d01801007387 */ /* 0x000fe80000100c00 */
[----:B------:R-:W-:Y:S04]  /*0ee0*/  STL [R1+0xe0], R28 ;  /* 0x0000e01c01007387 */ /* 0x000fe80000100800 */
[----:B------:R-:W-:Y:S04]  /*0ef0*/  STL.128 [R1+0xc0], R16 ;  /* 0x0000c01001007387 */ /* 0x000fe80000100c00 */
[----:B------:R-:W-:Y:S04]  /*0f00*/  STL.128 [R1], RZ ;  /* 0x000000ff01007387 */ /* 0x000fe80000100c00 */
[----:B------:R-:W-:Y:S04]  /*0f10*/  STL.128 [R1+0x10], RZ ;  /* 0x000010ff01007387 */ /* 0x000fe80000100c00 */
[----:B------:R-:W-:Y:S04]  /*0f20*/  STL.128 [R1+0x20], RZ ;  /* 0x000020ff01007387 */ /* 0x000fe80000100c00 */
[----:B------:R-:W-:Y:S04]  /*0f30*/  STL.128 [R1+0x30], RZ ;  /* 0x000030ff01007387 */ /* 0x000fe80000100c00 */
[----:B------:R-:W-:Y:S04]  /*0f40*/  STL.128 [R1+0x40], RZ ;  /* 0x000040ff01007387 */ /* 0x000fe80000100c00 */
[----:B------:R-:W-:Y:S04]  /*0f50*/  STL.128 [R1+0x50], RZ ;  /* 0x000050ff01007387 */ /* 0x000fe80000100c00 */
[----:B------:R-:W-:Y:S04]  /*0f60*/  STL.128 [R1+0x60], RZ ;  /* 0x000060ff01007387 */ /* 0x000fe80000100c00 */
[----:B------:R-:W-:Y:S04]  /*0f70*/  STL.128 [R1+0x70], RZ ;  /* 0x000070ff01007387 */ /* 0x000fe80000100c00 */
[----:B------:R-:W-:Y:S04]  /*0f80*/  STL.64 [R1+0x80], RZ ;  /* 0x000080ff01007387 */ /* 0x000fe80000100a00 */
[----:B------:R-:W-:Y:S04]  /*0f90*/  STL.128 [R1+0x190], R8 ;  /* 0x0001900801007387 */ /* 0x000fe80000100c00 */
[----:B------:R-:W-:Y:S01]  /*0fa0*/  STL.128 [R1+0x1a0], R4 ;  /* 0x0001a00401007387 */ /* 0x000fe20000100c00 */
[----:B------:R-:W-:Y:S01]  /*0fb0*/  IMAD.MOV.U32 R2, RZ, RZ, RZ ;  /* 0x000000ffff027224 */ /* 0x000fe200078e00ff */
[----:B------:R-:W-:-:S02]  /*0fc0*/  PRMT R44, R9, 0x7632, R44 ;  /* 0x00007632092c7816 */ /* 0x000fc4000000002c */
[----:B------:R0:W-:Y:S01]  /*0fd0*/  STL.U8 [R1+0xe4], R0 ;  /* 0x0000e40001007387 */ /* 0x0001e20000100000 */
[----:B------:R-:W-:Y:S02]  /*0fe0*/  PRMT R45, R10, 0x7632, R45 ;  /* 0x000076320a2d7816 */ /* 0x000fe4000000002d */
[----:B------:R-:W-:Y:S02]  /*0ff0*/  PRMT R46, R11, 0x7632, R46 ;  /* 0x000076320b2e7816 */ /* 0x000fe4000000002e */
[----:B------:R-:W-:Y:S02]  /*1000*/  PRMT R47, R4, 0x7632, R47 ;  /* 0x00007632042f7816 */ /* 0x000fe4000000002f */
[----:B------:R-:W-:Y:S02]  /*1010*/  PRMT R48, R5, 0x7632, R48 ;  /* 0x0000763205307816 */ /* 0x000fe40000000030 */
[----:B------:R-:W-:Y:S02]  /*1020*/  PRMT R49, R6, 0x7632, R49 ;  /* 0x0000763206317816 */ /* 0x000fe40000000031 */
[----:B0-----:R-:W-:-:S02]  /*1030*/  PRMT R0, R8, 0x7632, R0 ;  /* 0x0000763208007816 */ /* 0x001fc40000000000 */
[----:B------:R-:W-:-:S07]  /*1040*/  PRMT R50, R7, 0x7632, R50 ;  /* 0x0000763207327816 */ /* 0x000fce0000000032 */
.L_x_0:
[----:B0-----:R-:W-:-:S05]  /*1050*/  IMAD.IADD R3, R1, 0x1, R2 ;  /* 0x0000000101037824 */ /* 0x001fca00078e0202 */
[----:B------:R-:W2:Y:S01]  /*1060*/  LDL.128 R12, [R3+0x90] ;  /* 0x00009000030c7983 */ /* 0x000ea20000100c00 */
[----:B------:R-:W-:-:S05]  /*1070*/  VIADD R2, R2, 0x10 ;  /* 0x0000001002027836 */ /* 0x000fca0000000000 */
[----:B------:R-:W-:Y:S01]  /*1080*/  ISETP.NE.AND P0, PT, R2, 0x50, PT ;  /* 0x000000500200780c */ /* 0x000fe20003f05270 */
[----:B--2---:R0:W-:-:S12]  /*1090*/  STL.128 [R3], R12 ;  /* 0x0000000c03007387 */ /* 0x0041d80000100c00 */
[----:B------:R-:W-:Y:S05]  /*10a0*/  @P0 BRA `(.L_x_0) ;  /* 0xfffffffc00e80947 */ /* 0x000fea000383ffff */
[----:B------:R-:W-:-:S05]  /*10b0*/  IMAD.IADD R28, R1, 0x1, R2 ;  /* 0x00000001011c7824 */ /* 0x000fca00078e0202 */
[----:B0-----:R-:W2:Y:S02]  /*10c0*/  LDL.64 R2, [R28+0x90] ;  /* 0x000090001c027983 */ /* 0x001ea40000100a00 */
[----:B--2---:R-:W-:Y:S02]  /*10d0*/  PRMT R3, R3, 0x7770, RZ ;  /* 0x0000777003037816 */ /* 0x004fe400000000ff */
[----:B------:R-:W-:Y:S04]  /*10e0*/  STL [R28], R2 ;  /* 0x000000021c007387 */ /* 0x000fe80000100800 */
[----:B------:R0:W-:Y:S04]  /*10f0*/  STL.U8 [R28+0x4], R3 ;  /* 0x000004031c007387 */ /* 0x0001e80000100000 */
[----:B------:R-:W2:Y:S01]  /*1100*/  LDL.U8 R52, [R1+0x87] ;  /* 0x0000870001347983 */ /* 0x000ea20000100000 */
[----:B------:R-:W-:-:S03]  /*1110*/  IMAD.MOV.U32 R51, RZ, RZ, 0x1 ;  /* 0x00000001ff337424 */ /* 0x000fc600078e00ff */
[----:B------:R1:W5:Y:S04]  /*1120*/  LDL.128 R12, [R1] ;  /* 0x00000000010c7983 */ /* 0x0003680000100c00 */
[----:B------:R3:W-:Y:S04]  /*1130*/  STL.U8 [R1+0x55], R51 ;  /* 0x0000553301007387 */ /* 0x0007e80000100000 */
[----:B------:R1:W5:Y:S04]  /*1140*/  LDL.128 R16, [R1+0x10] ;  /* 0x0000100001107983 */ /* 0x0003680000100c00 */
[----:B------:R1:W5:Y:S04]  /*1150*/  LDL.128 R20, [R1+0x20] ;  /* 0x0000200001147983 */ /* 0x0003680000100c00 */
[----:B------:R1:W5:Y:S04]  /*1160*/  LDL.128 R24, [R1+0x30] ;  /* 0x0000300001187983 */ /* 0x0003680000100c00 */
[----:B0-----:R1:W5:Y:S04]  /*1170*/  LDL.128 R28, [R1+0x40] ;  /* 0x00004000011c7983 */ /* 0x0013680000100c00 */
[----:B------:R1:W5:Y:S04]  /*1180*/  LDL.128 R32, [R1+0x60] ;  /* 0x0000600001207983 */ /* 0x0003680000100c00 */
[----:B------:R1:W5:Y:S04]  /*1190*/  LDL.128 R36, [R1+0x70] ;  /* 0x0000700001247983 */ /* 0x0003680000100c00 */
[----:B------:R1:W5:Y:S01]  /*11a0*/  LDL.128 R40, [R1+0x50] ;  /* 0x0000500001287983 */ /* 0x0003620000100c00 */
[----:B--2---:R-:W-:-:S05]  /*11b0*/  LOP3.LUT R52, R52, 0x80, RZ, 0xfc, !PT ;  /* 0x0000008034347812 */ /* 0x004fca00078efcff */
[----:B------:R0:W-:Y:S04]  /*11c0*/  STL.U8 [R1+0x87], R52 ;  /* 0x0000873401007387 */ /* 0x0001e80000100000 */
[----:B------:R1:W5:Y:S01]  /*11d0*/  LDL.64 R2, [R1+0x80] ;  /* 0x0000800001027983 */ /* 0x0003620000100a00 */
[----:B------:R-:W-:Y:S02]  /*11e0*/  CS2R R58, SRZ ;  /* 0x00000000003a7805 */ /* 0x000fe4000001ff00 */
[----:B------:R-:W-:Y:S02]  /*11f0*/  CS2R R54, SRZ ;  /* 0x0000000000367805 */ /* 0x000fe4000001ff00 */
[----:B------:R-:W-:Y:S01]  /*1200*/  CS2R R56, SRZ ;  /* 0x0000000000387805 */ /* 0x000fe2000001ff00 */
[----:B---3--:R-:W-:Y:S01]  /*1210*/  IMAD.MOV.U32 R51, RZ, RZ, RZ ;  /* 0x000000ffff337224 */ /* 0x008fe200078e00ff */
[----:B------:R-:W-:-:S02]  /*1220*/  CS2R R82, SRZ ;  /* 0x0000000000527805 */ /* 0x000fc4000001ff00 */
[----:B0-----:R-:W-:Y:S01]  /*1230*/  CS2R R52, SRZ ;  /* 0x0000000000347805 */ /* 0x001fe2000001ff00 */
[----:B------:R-:W-:Y:S01]  /*1240*/  IMAD.MOV.U32 R60, RZ, RZ, RZ ;  /* 0x000000ffff3c7224 */ /* 0x000fe200078e00ff */
[----:B------:R-:W-:Y:S01]  /*1250*/  CS2R R78, SRZ ;  /* 0x00000000004e7805 */ /* 0x000fe2000001ff00 */
[----:B------:R-:W-:Y:S02]  /*1260*/  IMAD.MOV.U32 R77, RZ, RZ, RZ ;  /* 0x000000ffff4d7224 */ /* 0x000fe400078e00ff */
[----:B------:R-:W-:Y:S01]  /*1270*/  IMAD.MOV.U32 R80, RZ, RZ, RZ ;  /* 0x000000ffff507224 */ /* 0x000fe200078e00ff */
[----:B------:R-:W-:Y:S01]  /*1280*/  UMOV UR4, URZ ;  /* 0x000000ff00047c82 */ /* 0x000fe20008000000 */
[----:B-1----:R-:W-:-:S05]  /*1290*/  UMOV UR5, URZ ;  /* 0x000000ff00057c82 */ /* 0x002fca0008000000 */
.L_x_1:
[----:B-----5:R-:W-:Y:S01]  /*12a0*/  LOP3.LUT R93, R42, R24, R14, 0x96, !PT ;  /* 0x000000182a5d7212 */ /* 0x020fe200078e960e */
[----:B------:R-:W0:Y:S01]  /*12b0*/  LDCU.64 UR6, c[0x3][UR5] ;  /* 0x00c00000050677ac */ /* 0x000e220008000a00 */
[----:B------:R-:W-:Y:S02]  /*12c0*/  LOP3.LUT R94, R43, R25, R15, 0x96, !PT ;  /* 0x000000192b5e7212 */ /* 0x000fe400078e960f */
[----:B------:R-:W-:Y:S01]  /*12d0*/  LOP3.LUT R91, R34, R28, R18, 0x96, !PT ;  /* 0x0000001c225b7212 */ /* 0x000fe200078e9612 */
[----:B------:R-:W-:Y:S01]  /*12e0*/  UIADD3 UR4, UPT, UPT, UR4, 0x1, URZ ;  /* 0x0000000104047890 */ /* 0x000fe2000fffe0ff */
[----:B------:R-:W-:Y:S01]  /*12f0*/  LOP3.LUT R96, R35, R29, R19, 0x96, !PT ;  /* 0x0000001d23607212 */ /* 0x000fe200078e9613 */
[----:B------:R-:W-:Y:S01]  /*1300*/  UIADD3 UR5, UPT, UPT, UR5, 0x8, URZ ;  /* 0x0000000805057890 */ /* 0x000fe2000fffe0ff */
[----:B------:R-:W-:Y:S01]  /*1310*/  LOP3.LUT R88, R36, R30, R20, 0x96, !PT ;  /* 0x0000001e24587212 */ /* 0x000fe200078e9614 */
[----:B------:R-:W-:Y:S01]  /*1320*/  UISETP.NE.AND UP0, UPT, UR4, 0x18, UPT ;  /* 0x000000180400788c */ /* 0x000fe2000bf05270 */
[----:B------:R-:W-:-:S02]  /*1330*/  LOP3.LUT R85, R37, R31, R21, 0x96, !PT ;  /* 0x0000001f25557212 */ /* 0x000fc400078e9615 */
[----:B------:R-:W-:Y:S02]  /*1340*/  LOP3.LUT R93, R77, R93, R2, 0x96, !PT ;  /* 0x0000005d4d5d7212 */ /* 0x000fe400078e9602 */
[----:B------:R-:W-:Y:S02]  /*1350*/  LOP3.LUT R94, R80, R94, R3, 0x96, !PT ;  /* 0x0000005e505e7212 */ /* 0x000fe400078e9603 */
[----:B------:R-:W-:Y:S02]  /*1360*/  LOP3.LUT R91, R58, R91, R53, 0x96, !PT ;  /* 0x0000005b3a5b7212 */ /* 0x000fe400078e9635 */
[----:B------:R-:W-:Y:S02]  /*1370*/  LOP3.LUT R96, R56, R96, R51, 0x96, !PT ;  /* 0x0000006038607212 */ /* 0x000fe400078e9633 */
[----:B------:R-:W-:Y:S02]  /*1380*/  LOP3.LUT R95, R32, R26, R16, 0x96, !PT ;  /* 0x0000001a205f7212 */ /* 0x000fe400078e9610 */
[----:B------:R-:W-:-:S02]  /*1390*/  LOP3.LUT R92, R33, R27, R17, 0x96, !PT ;  /* 0x0000001b215c7212 */ /* 0x000fc400078e9611 */
[----:B------:R-:W-:Y:S02]  /*13a0*/  LOP3.LUT R88, R59, R88, R54, 0x96, !PT ;  /* 0x000000583b587212 */ /* 0x000fe400078e9636 */
[----:B------:R-:W-:Y:S02]  /*13b0*/  LOP3.LUT R85, R55, R85, R52, 0x96, !PT ;  /* 0x0000005537557212 */ /* 0x000fe400078e9634 */
[----:B------:R-:W-:Y:S02]  /*13c0*/  SHF.L.W.U32.HI R81, R94, 0x1, R93 ;  /* 0x000000015e517819 */ /* 0x000fe40000010e5d */
[----:B------:R-:W-:Y:S02]  /*13d0*/  SHF.L.W.U32.HI R86, R93, 0x1, R94 ;  /* 0x000000015d567819 */ /* 0x000fe40000010e5e */
[----:B------:R-:W-:Y:S02]  /*13e0*/  SHF.L.W.U32.HI R84, R96, 0x1, R91 ;  /* 0x0000000160547819 */ /* 0x000fe40000010e5b */
[----:B------:R-:W-:-:S02]  /*13f0*/  LOP3.LUT R90, R40, R22, R12, 0x96, !PT ;  /* 0x00000016285a7212 */ /* 0x000fc400078e960c */
[----:B------:R-:W-:Y:S02]  /*1400*/  LOP3.LUT R97, R41, R23, R13, 0x96, !PT ;  /* 0x0000001729617212 */ /* 0x000fe400078e960d */
[----:B------:R-:W-:Y:S02]  /*1410*/  LOP3.LUT R95, R60, R95, R83, 0x96, !PT ;  /* 0x0000005f3c5f7212 */ /* 0x000fe400078e9653 */
[----:B------:R-:W-:Y:S02]  /*1420*/  LOP3.LUT R92, R57, R92, R78, 0x96, !PT ;  /* 0x0000005c395c7212 */ /* 0x000fe400078e964e */
[C---:B------:R-:W-:Y:S02]  /*1430*/  SHF.L.W.U32.HI R87, R88.reuse, 0x1, R85 ;  /* 0x0000000158577819 */ /* 0x040fe40000010e55 */
[----:B------:R-:W-:Y:S02]  /*1440*/  LOP3.LUT R81, R88, R81, RZ, 0x3c, !PT ;  /* 0x0000005158517212 */ /* 0x000fe400078e3cff */
[----:B------:R-:W-:-:S02]  /*1450*/  SHF.L.W.U32.HI R88, R85, 0x1, R88 ;  /* 0x0000000155587819 */ /* 0x000fc40000010e58 */
[----:B------:R-:W-:Y:S02]  /*1460*/  LOP3.LUT R86, R85, R86, RZ, 0x3c, !PT ;  /* 0x0000005655567212 */ /* 0x000fe400078e3cff */
[----:B------:R-:W-:Y:S02]  /*1470*/  LOP3.LUT R93, R84, R93, RZ, 0x3c, !PT ;  /* 0x0000005d545d7212 */ /* 0x000fe400078e3cff */
[----:B------:R-:W-:Y:S02]  /*1480*/  LOP3.LUT R90, R79, R90, R38, 0x96, !PT ;  /* 0x0000005a4f5a7212 */ /* 0x000fe400078e9626 */
[----:B------:R-:W-:Y:S02]  /*1490*/  LOP3.LUT R97, R82, R97, R39, 0x96, !PT ;  /* 0x0000006152617212 */ /* 0x000fe400078e9627 */
[----:B------:R-:W-:Y:S02]  /*14a0*/  SHF.L.W.U32.HI R84, R91, 0x1, R96 ;  /* 0x000000015b547819 */ /* 0x000fe40000010e60 */
[----:B------:R-:W-:-:S02]  /*14b0*/  SHF.L.W.U32.HI R85, R92, 0x1, R95 ;  /* 0x000000015c557819 */ /* 0x000fc40000010e5f */
[----:B------:R-:W-:Y:S02]  /*14c0*/  SHF.L.W.U32.HI R89, R90, 0x1, R97 ;  /* 0x000000015a597819 */ /* 0x000fe40000010e61 */
[----:B------:R-:W-:Y:S02]  /*14d0*/  LOP3.LUT R94, R84, R94, RZ, 0x3c, !PT ;  /* 0x0000005e545e7212 */ /* 0x000fe400078e3cff */
[----:B------:R-:W-:Y:S02]  /*14e0*/  LOP3.LUT R85, R85, R90, RZ, 0x3c, !PT ;  /* 0x0000005a55557212 */ /* 0x000fe400078e3cff */
[----:B------:R-:W-:Y:S02]  /*14f0*/  SHF.L.W.U32.HI R84, R95, 0x1, R92 ;  /* 0x000000015f547819 */ /* 0x000fe40000010e5c */
[----:B------:R-:W-:Y:S02]  /*1500*/  SHF.L.W.U32.HI R90, R97, 0x1, R90 ;  /* 0x00000001615a7819 */ /* 0x000fe40000010e5a */
[----:B------:R-:W-:-:S02]  /*1510*/  LOP3.LUT R95, R88, R95, RZ, 0x3c, !PT ;  /* 0x0000005f585f7212 */ /* 0x000fc400078e3cff */
[----:B------:R-:W-:Y:S02]  /*1520*/  LOP3.LUT R88, R96, R89, RZ, 0x3c, !PT ;  /* 0x0000005960587212 */ /* 0x000fe400078e3cff */
[----:B------:R-:W-:Y:S02]  /*1530*/  LOP3.LUT R92, R87, R92, RZ, 0x3c, !PT ;  /* 0x0000005c575c7212 */ /* 0x000fe400078e3cff */
[----:B------:R-:W-:Y:S02]  /*1540*/  LOP3.LUT R89, R83, R93, RZ, 0x3c, !PT ;  /* 0x0000005d53597212 */ /* 0x000fe400078e3cff */
[----:B------:R-:W-:Y:S02]  /*1550*/  LOP3.LUT R91, R91, R90, RZ, 0x3c, !PT ;  /* 0x0000005a5b5b7212 */ /* 0x000fe400078e3cff */
[-C--:B------:R-:W-:Y:S02]  /*1560*/  LOP3.LUT R83, R33, R94.reuse, RZ, 0x3c, !PT ;  /* 0x0000005e21537212 */ /* 0x080fe400078e3cff */
[----:B------:R-:W-:-:S02]  /*1570*/  LOP3.LUT R33, R57, R94, RZ, 0x3c, !PT ;  /* 0x0000005e39217212 */ /* 0x000fc400078e3cff */
[----:B------:R-:W-:Y:S02]  /*1580*/  LOP3.LUT R84, R84, R97, RZ, 0x3c, !PT ;  /* 0x0000006154547212 */ /* 0x000fe400078e3cff */
[----:B------:R-:W-:Y:S02]  /*1590*/  LOP3.LUT R87, R16, R93, RZ, 0x3c, !PT ;  /* 0x0000005d10577212 */ /* 0x000fe400078e3cff */
[----:B------:R-:W-:Y:S02]  /*15a0*/  LOP3.LUT R57, R58, R95, RZ, 0x3c, !PT ;  /* 0x0000005f3a397212 */ /* 0x000fe400078e3cff */
[-C--:B------:R-:W-:Y:S02]  /*15b0*/  LOP3.LUT R16, R26, R93.reuse, RZ, 0x3c, !PT ;  /* 0x0000005d1a107212 */ /* 0x080fe400078e3cff */
[----:B------:R-:W-:Y:S02]  /*15c0*/  LOP3.LUT R90, R60, R93, RZ, 0x3c, !PT ;  /* 0x0000005d3c5a7212 */ /* 0x000fe400078e3cff */
[----:B------:R-:W-:-:S02]  /*15d0*/  LOP3.LUT R98, R18, R95, RZ, 0x3c, !PT ;  /* 0x0000005f12627212 */ /* 0x000fc400078e3cff */
[----:B------:R-:W-:Y:S02]  /*15e0*/  LOP3.LUT R58, R51, R92, RZ, 0x3c, !PT ;  /* 0x0000005c333a7212 */ /* 0x000fe400078e3cff */
[----:B------:R-:W-:Y:S02]  /*15f0*/  LOP3.LUT R32, R32, R93, RZ, 0x3c, !PT ;  /* 0x0000005d20207212 */ /* 0x000fe400078e3cff */
[----:B------:R-:W-:Y:S02]  /*1600*/  LOP3.LUT R26, R17, R94, RZ, 0x3c, !PT ;  /* 0x0000005e111a7212 */ /* 0x000fe400078e3cff */
[----:B------:R-:W-:Y:S02]  /*1610*/  LOP3.LUT R60, R29, R92, RZ, 0x3c, !PT ;  /* 0x0000005c1d3c7212 */ /* 0x000fe400078e3cff */
[----:B------:R-:W-:Y:S02]  /*1620*/  LOP3.LUT R18, R30, R91, RZ, 0x3c, !PT ;  /* 0x0000005b1e127212 */ /* 0x000fe400078e3cff */
[----:B------:R-:W-:-:S02]  /*1630*/  LOP3.LUT R51, R31, R88, RZ, 0x3c, !PT ;  /* 0x000000581f337212 */ /* 0x000fc400078e3cff */
[-C--:B------:R-:W-:Y:S02]  /*1640*/  LOP3.LUT R93, R27, R94.reuse, RZ, 0x3c, !PT ;  /* 0x0000005e1b5d7212 */ /* 0x080fe400078e3cff */
[----:B------:R-:W-:Y:S02]  /*1650*/  LOP3.LUT R78, R78, R94, RZ, 0x3c, !PT ;  /* 0x0000005e4e4e7212 */ /* 0x000fe400078e3cff */
[-C--:B------:R-:W-:Y:S02]  /*1660*/  LOP3.LUT R17, R28, R95.reuse, RZ, 0x3c, !PT ;  /* 0x0000005f1c117212 */ /* 0x080fe400078e3cff */
[-C--:B------:R-:W-:Y:S02]  /*1670*/  LOP3.LUT R34, R34, R95.reuse, RZ, 0x3c, !PT ;  /* 0x0000005f22227212 */ /* 0x080fe400078e3cff */
[----:B------:R-:W-:Y:S02]  /*1680*/  LOP3.LUT R53, R53, R95, RZ, 0x3c, !PT ;  /* 0x0000005f35357212 */ /* 0x000fe400078e3cff */
[----:B------:R-:W-:-:S02]  /*1690*/  LOP3.LUT R101, R19, R92, RZ, 0x3c, !PT ;  /* 0x0000005c13657212 */ /* 0x000fc400078e3cff */
[-C--:B------:R-:W-:Y:S02]  /*16a0*/  LOP3.LUT R29, R36, R91.reuse, RZ, 0x3c, !PT ;  /* 0x0000005b241d7212 */ /* 0x080fe400078e3cff */
[-C--:B------:R-:W-:Y:S02]  /*16b0*/  LOP3.LUT R94, R20, R91.reuse, RZ, 0x3c, !PT ;  /* 0x0000005b145e7212 */ /* 0x080fe400078e3cff */
[----:B------:R-:W-:Y:S02]  /*16c0*/  LOP3.LUT R19, R54, R91, RZ, 0x3c, !PT ;  /* 0x0000005b36137212 */ /* 0x000fe400078e3cff */
[-C--:B------:R-:W-:Y:S02]  /*16d0*/  LOP3.LUT R36, R52, R88.reuse, RZ, 0x3c, !PT ;  /* 0x0000005834247212 */ /* 0x080fe400078e3cff */
[----:B------:R-:W-:Y:S02]  /*16e0*/  LOP3.LUT R95, R55, R88, RZ, 0x3c, !PT ;  /* 0x00000058375f7212 */ /* 0x000fe400078e3cff */
[----:B------:R-:W-:-:S02]  /*16f0*/  LOP3.LUT R2, R2, R85, RZ, 0x3c, !PT ;  /* 0x0000005502027212 */ /* 0x000fc400078e3cff */
[-C--:B------:R-:W-:Y:S02]  /*1700*/  LOP3.LUT R3, R3, R84.reuse, RZ, 0x3c, !PT ;  /* 0x0000005403037212 */ /* 0x080fe400078e3cff */
[----:B------:R-:W-:Y:S02]  /*1710*/  LOP3.LUT R20, R59, R91, RZ, 0x3c, !PT ;  /* 0x0000005b3b147212 */ /* 0x000fe400078e3cff */
[----:B------:R-:W-:Y:S02]  /*1720*/  LOP3.LUT R96, R38, R81, RZ, 0x3c, !PT ;  /* 0x0000005126607212 */ /* 0x000fe400078e3cff */
[----:B------:R-:W-:Y:S02]  /*1730*/  LOP3.LUT R55, R43, R84, RZ, 0x3c, !PT ;  /* 0x000000542b377212 */ /* 0x000fe400078e3cff */
[----:B------:R-:W-:Y:S02]  /*1740*/  SHF.L.W.U32.HI R31, R33, 0x1d, R90 ;  /* 0x0000001d211f7819 */ /* 0x000fe40000010e5a */
[----:B------:R-:W-:-:S02]  /*1750*/  SHF.L.W.U32.HI R30, R90, 0x1d, R33 ;  /* 0x0000001d5a1e7819 */ /* 0x000fc40000010e21 */
[----:B------:R-:W-:Y:S02]  /*1760*/  LOP3.LUT R52, R22, R81, RZ, 0x3c, !PT ;  /* 0x0000005116347212 */ /* 0x000fe400078e3cff */
[----:B------:R-:W-:Y:S02]  /*1770*/  LOP3.LUT R59, R23, R86, RZ, 0x3c, !PT ;  /* 0x00000056173b7212 */ /* 0x000fe400078e3cff */
[----:B------:R-:W-:Y:S02]  /*1780*/  LOP3.LUT R38, R42, R85, RZ, 0x3c, !PT ;  /* 0x000000552a267212 */ /* 0x000fe400078e3cff */
[----:B------:R-:W-:Y:S02]  /*1790*/  SHF.L.W.U32.HI R90, R18, 0x14, R51 ;  /* 0x00000014125a7819 */ /* 0x000fe40000010e33 */
[----:B------:R-:W-:Y:S02]  /*17a0*/  SHF.L.W.U32.HI R43, R51, 0x14, R18 ;  /* 0x00000014332b7819 */ /* 0x000fe40000010e12 */
[----:B------:R-:W-:-:S02]  /*17b0*/  LOP3.LUT R79, R79, R81, RZ, 0x3c, !PT ;  /* 0x000000514f4f7212 */ /* 0x000fc400078e3cff */
[----:B------:R-:W-:Y:S02]  /*17c0*/  LOP3.LUT R82, R82, R86, RZ, 0x3c, !PT ;  /* 0x0000005652527212 */ /* 0x000fe400078e3cff */
[-C--:B------:R-:W-:Y:S02]  /*17d0*/  LOP3.LUT R99, R35, R92.reuse, RZ, 0x3c, !PT ;  /* 0x0000005c23637212 */ /* 0x080fe400078e3cff */
[----:B------:R-:W-:Y:S02]  /*17e0*/  LOP3.LUT R56, R56, R92, RZ, 0x3c, !PT ;  /* 0x0000005c38387212 */ /* 0x000fe400078e3cff */
[-C--:B------:R-:W-:Y:S02]  /*17f0*/  LOP3.LUT R21, R21, R88.reuse, RZ, 0x3c, !PT ;  /* 0x0000005815157212 */ /* 0x080fe400078e3cff */
[----:B------:R-:W-:Y:S02]  /*1800*/  LOP3.LUT R54, R37, R88, RZ, 0x3c, !PT ;  /* 0x0000005825367212 */ /* 0x000fe400078e3cff */
[----:B------:R-:W-:-:S02]  /*1810*/  LOP3.LUT R28, R40, R81, RZ, 0x3c, !PT ;  /* 0x00000051281c7212 */ /* 0x000fc400078e3cff */
[----:B------:R-:W-:Y:S02]  /*1820*/  LOP3.LUT R41, R41, R86, RZ, 0x3c, !PT ;  /* 0x0000005629297212 */ /* 0x000fe400078e3cff */
[----:B------:R-:W-:Y:S02]  /*1830*/  SHF.L.W.U32.HI R18, R16, 0x6, R93 ;  /* 0x0000000610127819 */ /* 0x000fe40000010e5d */
[----:B------:R-:W-:Y:S02]  /*1840*/  SHF.L.W.U32.HI R42, R93, 0x6, R16 ;  /* 0x000000065d2a7819 */ /* 0x000fe40000010e10 */
[----:B------:R-:W-:Y:S02]  /*1850*/  LOP3.LUT R92, R25, R84, RZ, 0x3c, !PT ;  /* 0x00000054195c7212 */ /* 0x000fe400078e3cff */
[----:B------:R-:W-:Y:S02]  /*1860*/  SHF.L.W.U32.HI R88, R3, 0xd, R2 ;  /* 0x0000000d03587819 */ /* 0x000fe40000010e02 */
[----:B------:R-:W-:-:S02]  /*1870*/  SHF.L.W.U32.HI R35, R2, 0xd, R3 ;  /* 0x0000000d02237819 */ /* 0x000fc40000010e03 */
[----:B------:R-:W-:Y:S02]  /*1880*/  SHF.L.W.U32.HI R16, R19, 0x8, R36 ;  /* 0x0000000813107819 */ /* 0x000fe40000010e24 */
[----:B------:R-:W-:Y:S02]  /*1890*/  LOP3.LUT R25, R14, R85, RZ, 0x3c, !PT ;  /* 0x000000550e197212 */ /* 0x000fe400078e3cff */
[----:B------:R-:W-:Y:S02]  /*18a0*/  LOP3.LUT R2, R15, R84, RZ, 0x3c, !PT ;  /* 0x000000540f027212 */ /* 0x000fe400078e3cff */
[----:B------:R-:W-:Y:S02]  /*18b0*/  SHF.L.W.U32.HI R19, R36, 0x8, R19 ;  /* 0x0000000824137819 */ /* 0x000fe40000010e13 */
[----:B------:R-:W-:Y:S02]  /*18c0*/  SHF.L.W.U32.HI R37, R79, 0x12, R82 ;  /* 0x000000124f257819 */ /* 0x000fe40000010e52 */
[----:B------:R-:W-:-:S02]  /*18d0*/  SHF.L.W.U32.HI R36, R82, 0x12, R79 ;  /* 0x0000001252247819 */ /* 0x000fc40000010e4f */
[----:B------:R-:W-:Y:S02]  /*18e0*/  SHF.L.W.U32.HI R40, R59, 0x4, R52 ;  /* 0x000000043b287819 */ /* 0x000fe40000010e34 */
[----:B------:R-:W-:Y:S02]  /*18f0*/  SHF.L.W.U32.HI R3, R52, 0x4, R59 ;  /* 0x0000000434037819 */ /* 0x000fe40000010e3b */
[----:B------:R-:W-:Y:S02]  /*1900*/  SHF.L.W.U32.HI R27, R28, 0x3, R41 ;  /* 0x000000031c1b7819 */ /* 0x000fe40000010e29 */
[----:B------:R-:W-:Y:S02]  /*1910*/  LOP3.LUT R59, R77, R85, RZ, 0x3c, !PT ;  /* 0x000000554d3b7212 */ /* 0x000fe400078e3cff */
[----:B------:R-:W-:Y:S02]  /*1920*/  LOP3.LUT R82, R80, R84, RZ, 0x3c, !PT ;  /* 0x0000005450527212 */ /* 0x000fe400078e3cff */
[----:B------:R-:W-:-:S02]  /*1930*/  LOP3.LUT R97, R39, R86, RZ, 0x3c, !PT ;  /* 0x0000005627617212 */ /* 0x000fc400078e3cff */
[----:B------:R-:W-:Y:S02]  /*1940*/  SHF.L.W.U32.HI R28, R41, 0x3, R28 ;  /* 0x00000003291c7819 */ /* 0x000fe40000010e1c */
[----:B------:R-:W-:Y:S02]  /*1950*/  LOP3.LUT R91, R24, R85, RZ, 0x3c, !PT ;  /* 0x00000055185b7212 */ /* 0x000fe400078e3cff */
[----:B------:R-:W-:Y:S02]  /*1960*/  SHF.L.W.U32.HI R41, R25, 0x1, R2 ;  /* 0x0000000119297819 */ /* 0x000fe40000010e02 */
[----:B------:R-:W-:Y:S02]  /*1970*/  SHF.L.W.U32.HI R39, R38, 0xa, R55 ;  /* 0x0000000a26277819 */ /* 0x000fe40000010e37 */
[----:B------:R-:W-:Y:S02]  /*1980*/  SHF.L.W.U32.HI R25, R2, 0x1, R25 ;  /* 0x0000000102197819 */ /* 0x000fe40000010e19 */
[----:B------:R-:W-:-:S02]  /*1990*/  SHF.L.W.U32.HI R38, R55, 0xa, R38 ;  /* 0x0000000a37267819 */ /* 0x000fc40000010e26 */
[----:B------:R-:W-:Y:S02]  /*19a0*/  SHF.L.W.U32.HI R24, R89, 0xf, R78 ;  /* 0x0000000f59187819 */ /* 0x000fe40000010e4e */
[----:B------:R-:W-:Y:S02]  /*19b0*/  SHF.L.W.U32.HI R51, R78, 0xf, R89 ;  /* 0x0000000f4e337819 */ /* 0x000fe40000010e59 */
        /* <DEDUP_REMOVED lines=21> */
[----:B------:R-:W-:-:S02]  /*1b10*/  LOP3.LUT R83, R3, R14, R85, 0x90, !PT ;  /* 0x0000000e03537212 */ /* 0x000fc400078e9055 */
[----:B------:R-:W-:Y:S02]  /*1b20*/  SHF.L.W.U32.HI R92, R53, 0x15, R58 ;  /* 0x00000015355c7819 */ /* 0x000fe40000010e3a */
[----:B------:R-:W-:Y:S02]  /*1b30*/  SHF.L.W.U32.HI R89, R58, 0x15, R53 ;  /* 0x000000153a597819 */ /* 0x000fe40000010e35 */
[-C--:B------:R-:W-:Y:S02]  /*1b40*/  LOP3.LUT R26, R60, R14.reuse, R85, 0x90, !PT ;  /* 0x0000000e3c1a7212 */ /* 0x080fe400078e9055 */
[----:B------:R-:W-:Y:S02]  /*1b50*/  SHF.L.W.U32.HI R33, R34, 0x19, R99 ;  /* 0x0000001922217819 */ /* 0x000fe40000010e63 */
[----:B------:R-:W-:Y:S02]  /*1b60*/  LOP3.LUT R58, R59, R14, R85, 0x6, !PT ;  /* 0x0000000e3b3a7212 */ /* 0x000fe400078e0655 */
[----:B------:R-:W-:-:S02]  /*1b70*/  LOP3.LUT R79, R79, R54, R60, 0xb4, !PT ;  /* 0x000000364f4f7212 */ /* 0x000fc400078eb43c */
[----:B------:R-:W-:Y:S02]  /*1b80*/  LOP3.LUT R77, R60, R57, R54, 0xb4, !PT ;  /* 0x000000393c4d7212 */ /* 0x000fe400078eb436 */
[----:B------:R-:W-:Y:S02]  /*1b90*/  SHF.L.W.U32.HI R34, R99, 0x19, R34 ;  /* 0x0000001963227819 */ /* 0x000fe40000010e22 */
[----:B------:R-:W-:Y:S02]  /*1ba0*/  SHF.L.W.U32.HI R56, R97, 0x9, R96 ;  /* 0x0000000961387819 */ /* 0x000fe40000010e60 */
[----:B------:R-:W-:Y:S02]  /*1bb0*/  LOP3.LUT R60, R54, R59, R57, 0xb4, !PT ;  /* 0x0000003b363c7212 */ /* 0x000fe400078eb439 */
[-CC-:B------:R-:W-:Y:S02]  /*1bc0*/  LOP3.LUT R99, R43, R14.reuse, R85.reuse, 0x90, !PT ;  /* 0x0000000e2b637212 */ /* 0x180fe400078e9055 */
[----:B------:R-:W-:-:S02]  /*1bd0*/  LOP3.LUT R32, R30, R14, R85, 0x6, !PT ;  /* 0x0000000e1e207212 */ /* 0x000fc400078e0655 */
[-CC-:B------:R-:W-:Y:S02]  /*1be0*/  LOP3.LUT R97, R42, R14.reuse, R85.reuse, 0x90, !PT ;  /* 0x0000000e2a617212 */ /* 0x180fe400078e9055 */
[-CC-:B------:R-:W-:Y:S02]  /*1bf0*/  LOP3.LUT R104, R36, R14.reuse, R85.reuse, 0x6, !PT ;  /* 0x0000000e24687212 */ /* 0x180fe400078e0655 */
[-CC-:B------:R-:W-:Y:S02]  /*1c00*/  LOP3.LUT R106, R2, R14.reuse, R85.reuse, 0x6, !PT ;  /* 0x0000000e026a7212 */ /* 0x180fe400078e0655 */
[-CC-:B------:R-:W-:Y:S02]  /*1c10*/  LOP3.LUT R98, R20, R14.reuse, R85.reuse, 0x6, !PT ;  /* 0x0000000e14627212 */ /* 0x180fe400078e0655 */
[----:B------:R-:W-:Y:S02]  /*1c20*/  LOP3.LUT R91, R87, R14, R85, 0x90, !PT ;  /* 0x0000000e575b7212 */ /* 0x000fe400078e9055 */
[----:B------:R-:W-:-:S02]  /*1c30*/  LOP3.LUT R53, R55, R15, R84, 0x6, !PT ;  /* 0x0000000f37357212 */ /* 0x000fc400078e0654 */
[--C-:B------:R-:W-:Y:S02]  /*1c40*/  LOP3.LUT R105, R40, R15, R84.reuse, 0x90, !PT ;  /* 0x0000000f28697212 */ /* 0x100fe400078e9054 */
[----:B------:R-:W-:Y:S02]  /*1c50*/  LOP3.LUT R54, R2, R83, RZ, 0x3c, !PT ;  /* 0x0000005302367212 */ /* 0x000fe400078e3cff */
[-CC-:B------:R-:W-:Y:S02]  /*1c60*/  LOP3.LUT R102, R18, R15.reuse, R84.reuse, 0x90, !PT ;  /* 0x0000000f12667212 */ /* 0x180fe400078e9054 */
[-CC-:B------:R-:W-:Y:S02]  /*1c70*/  LOP3.LUT R95, R37, R15.reuse, R84.reuse, 0x6, !PT ;  /* 0x0000000f255f7212 */ /* 0x180fe400078e0654 */
[-CC-:B------:R-:W-:Y:S02]  /*1c80*/  LOP3.LUT R85, R21, R15.reuse, R84.reuse, 0x6, !PT ;  /* 0x0000000f15557212 */ /* 0x180fe400078e0654 */
[----:B------:R-:W-:-:S02]  /*1c90*/  LOP3.LUT R96, R17, R15, R84, 0x90, !PT ;  /* 0x0000000f11607212 */ /* 0x000fc400078e9054 */
[-CC-:B------:R-:W-:Y:S02]  /*1ca0*/  LOP3.LUT R29, R31, R15.reuse, R84.reuse, 0x6, !PT ;  /* 0x0000000f1f1d7212 */ /* 0x180fe400078e0654 */
[-CC-:B------:R-:W-:Y:S02]  /*1cb0*/  LOP3.LUT R14, R90, R15.reuse, R84.reuse, 0x90, !PT ;  /* 0x0000000f5a0e7212 */ /* 0x180fe400078e9054 */
[-CC-:B------:R-:W-:Y:S02]  /*1cc0*/  LOP3.LUT R107, R78, R15.reuse, R84.reuse, 0x6, !PT ;  /* 0x0000000f4e6b7212 */ /* 0x180fe400078e0654 */
[----:B------:R-:W-:Y:S02]  /*1cd0*/  LOP3.LUT R59, R59, R26, RZ, 0x3c, !PT ;  /* 0x0000001a3b3b7212 */ /* 0x000fe400078e3cff */
[----:B------:R-:W-:Y:S02]  /*1ce0*/  LOP3.LUT R83, R38, R2, R51, 0xb4, !PT ;  /* 0x0000000226537212 */ /* 0x000fe400078eb433 */
[----:B------:R-:W-:-:S02]  /*1cf0*/  LOP3.LUT R84, R80, R15, R84, 0x90, !PT ;  /* 0x0000000f50547212 */ /* 0x000fc400078e9054 */
[----:B------:R-:W-:Y:S02]  /*1d00*/  LOP3.LUT R58, R57, R58, RZ, 0x3c, !PT ;  /* 0x0000003a393a7212 */ /* 0x000fe400078e3cff */
[----:B------:R-:W-:Y:S02]  /*1d10*/  LOP3.LUT R82, R101, R103, R80, 0xb4, !PT ;  /* 0x0000006765527212 */ /* 0x000fe400078eb450 */
[----:B------:R-:W-:Y:S02]  /*1d20*/  LOP3.LUT R2, R3, R51, R38, 0xb4, !PT ;  /* 0x0000003303027212 */ /* 0x000fe400078eb426 */
[----:B0-----:R-:W-:Y:S02]  /*1d30*/  LOP3.LUT R26, R94, UR7, R17, 0x9c, !PT ;  /* 0x000000075e1a7c12 */ /* 0x001fe4000f8e9c11 */
[----:B------:R-:W-:Y:S02]  /*1d40*/  LOP3.LUT R80, R80, R56, R103, 0xb4, !PT ;  /* 0x0000003850507212 */ /* 0x000fe400078eb467 */
[----:B------:R-:W-:-:S02]  /*1d50*/  LOP3.LUT R57, R103, R55, R56, 0xb4, !PT ;  /* 0x0000003767397212 */ /* 0x000fc400078eb438 */
[----:B------:R-:W-:Y:S02]  /*1d60*/  LOP3.LUT R38, R52, R38, R3, 0xb4, !PT ;  /* 0x0000002634267212 */ /* 0x000fe400078eb403 */
[----:B------:R-:W-:Y:S02]  /*1d70*/  LOP3.LUT R56, R56, R53, RZ, 0x3c, !PT ;  /* 0x0000003538387212 */ /* 0x000fe400078e3cff */
[----:B------:R-:W-:Y:S02]  /*1d80*/  LOP3.LUT R52, R78, R105, RZ, 0x3c, !PT ;  /* 0x000000694e347212 */ /* 0x000fe400078e3cff */
[----:B------:R-:W-:Y:S02]  /*1d90*/  LOP3.LUT R15, R100, UR6, R87, 0x9c, !PT ;  /* 0x00000006640f7c12 */ /* 0x000fe4000f8e9c57 */
[----:B------:R-:W-:Y:S02]  /*1da0*/  LOP3.LUT R53, R51, R106, RZ, 0x3c, !PT ;  /* 0x0000006a33357212 */ /* 0x000fe400078e3cff */
[----:B------:R-:W-:-:S02]  /*1db0*/  LOP3.LUT R78, R39, R78, R24, 0xb4, !PT ;  /* 0x0000004e274e7212 */ /* 0x000fc400078eb418 */
[----:B------:R-:W-:Y:S02]  /*1dc0*/  LOP3.LUT R3, R40, R24, R39, 0xb4, !PT ;  /* 0x0000001828037212 */ /* 0x000fe400078eb427 */
[----:B------:R-:W-:Y:S02]  /*1dd0*/  LOP3.LUT R51, R24, R107, RZ, 0x3c, !PT ;  /* 0x0000006b18337212 */ /* 0x000fe400078e3cff */
[----:B------:R-:W-:Y:S02]  /*1de0*/  LOP3.LUT R39, R93, R39, R40, 0xb4, !PT ;  /* 0x000000275d277212 */ /* 0x000fe400078eb428 */
[----:B------:R-:W-:Y:S02]  /*1df0*/  LOP3.LUT R13, R86, R26, R13, 0x96, !PT ;  /* 0x0000001a560d7212 */ /* 0x000fe400078e960d */
[----:B------:R-:W-:Y:S02]  /*1e00*/  LOP3.LUT R87, R87, R89, R100, 0xb4, !PT ;  /* 0x0000005957577212 */ /* 0x000fe400078eb464 */
[----:B------:R-:W-:-:S02]  /*1e10*/  LOP3.LUT R22, R22, R28, R43, 0xb4, !PT ;  /* 0x0000001c16167212 */ /* 0x000fc400078eb42b */
[----:B------:R-:W-:Y:S02]  /*1e20*/  LOP3.LUT R24, R43, R35, R28, 0xb4, !PT ;  /* 0x000000232b187212 */ /* 0x000fe400078eb41c */
[----:B------:R-:W-:Y:S02]  /*1e30*/  LOP3.LUT R26, R28, R30, R35, 0xb4, !PT ;  /* 0x0000001e1c1a7212 */ /* 0x000fe400078eb423 */
[----:B------:R-:W-:Y:S02]  /*1e40*/  LOP3.LUT R40, R25, R34, R42, 0xb4, !PT ;  /* 0x0000002219287212 */ /* 0x000fe400078eb42a */
[----:B------:R-:W-:Y:S02]  /*1e50*/  LOP3.LUT R12, R81, R15, R12, 0x96, !PT ;  /* 0x0000000f510c7212 */ /* 0x000fe400078e960c */
[----:B------:R-:W-:Y:S02]  /*1e60*/  LOP3.LUT R28, R35, R32, RZ, 0x3c, !PT ;  /* 0x00000020231c7212 */ /* 0x000fe400078e3cff */
[----:B------:R-:W-:-:S02]  /*1e70*/  LOP3.LUT R41, R41, R33, R18, 0xb4, !PT ;  /* 0x0000002129297212 */ /* 0x000fc400078eb412 */
[----:B------:R-:W-:Y:S02]  /*1e80*/  LOP3.LUT R43, R18, R16, R33, 0xb4, !PT ;  /* 0x00000010122b7212 */ /* 0x000fe400078eb421 */
[----:B------:R-:W-:Y:S02]  /*1e90*/  LOP3.LUT R23, R23, R27, R90, 0xb4, !PT ;  /* 0x0000001b17177212 */ /* 0x000fe400078eb45a */
[----:B------:R-:W-:Y:S02]  /*1ea0*/  LOP3.LUT R25, R90, R88, R27, 0xb4, !PT ;  /* 0x000000585a197212 */ /* 0x000fe400078eb41b */
[----:B------:R-:W-:Y:S02]  /*1eb0*/  LOP3.LUT R42, R42, R19, R34, 0xb4, !PT ;  /* 0x000000132a2a7212 */ /* 0x000fe400078eb422 */
[----:B------:R-:W-:Y:S02]  /*1ec0*/  LOP3.LUT R32, R34, R36, R19, 0xb4, !PT ;  /* 0x0000002422207212 */ /* 0x000fe400078eb413 */
[----:B------:R-:W-:-:S02]  /*1ed0*/  LOP3.LUT R33, R33, R37, R16, 0xb4, !PT ;  /* 0x0000002521217212 */ /* 0x000fc400078eb410 */
[----:B------:R-:W-:Y:S02]  /*1ee0*/  LOP3.LUT R35, R16, R95, RZ, 0x3c, !PT ;  /* 0x0000005f10237212 */ /* 0x000fe400078e3cff */
[----:B------:R-:W-:Y:S02]  /*1ef0*/  LOP3.LUT R15, R17, R92, R94, 0xb4, !PT ;  /* 0x0000005c110f7212 */ /* 0x000fe400078eb45e */
[----:B------:R-:W-:Y:S02]  /*1f00*/  LOP3.LUT R27, R27, R31, R88, 0xb4, !PT ;  /* 0x0000001f1b1b7212 */ /* 0x000fe400078eb458 */
[----:B------:R-:W-:Y:S02]  /*1f10*/  LOP3.LUT R34, R19, R104, RZ, 0x3c, !PT ;  /* 0x0000006813227212 */ /* 0x000fe400078e3cff */
[----:B------:R-:W-:Y:S02]  /*1f20*/  LOP3.LUT R16, R100, R20, R89, 0xb4, !PT ;  /* 0x0000001464107212 */ /* 0x000fe400078eb459 */
[----:B------:R-:W-:-:S02]  /*1f30*/  LOP3.LUT R17, R94, R21, R92, 0xb4, !PT ;  /* 0x000000155e117212 */ /* 0x000fc400078eb45c */
[----:B------:R-:W-:Y:S01]  /*1f40*/  LOP3.LUT R31, R31, R14, RZ, 0x3c, !PT ;  /* 0x0000000e1f1f7212 */ /* 0x000fe200078e3cff */
[----:B------:R-:W-:Y:S01]  /*1f50*/  IMAD.MOV.U32 R14, RZ, RZ, R87 ;  /* 0x000000ffff0e7224 */ /* 0x000fe200078e0057 */
[----:B------:R-:W-:Y:S02]  /*1f60*/  LOP3.LUT R55, R55, R84, RZ, 0x3c, !PT ;  /* 0x0000005437377212 */ /* 0x000fe400078e3cff */
[----:B------:R-:W-:Y:S02]  /*1f70*/  LOP3.LUT R30, R30, R99, RZ, 0x3c, !PT ;  /* 0x000000631e1e7212 */ /* 0x000fe400078e3cff */
[----:B------:R-:W-:Y:S02]  /*1f80*/  LOP3.LUT R36, R36, R97, RZ, 0x3c, !PT ;  /* 0x0000006124247212 */ /* 0x000fe400078e3cff */
[----:B------:R-:W-:Y:S02]  /*1f90*/  LOP3.LUT R37, R37, R102, RZ, 0x3c, !PT ;  /* 0x0000006625257212 */ /* 0x000fe400078e3cff */
[----:B------:R-:W-:-:S02]  /*1fa0*/  LOP3.LUT R20, R20, R91, RZ, 0x3c, !PT ;  /* 0x0000005b14147212 */ /* 0x000fc400078e3cff */
[----:B------:R-:W-:Y:S02]  /*1fb0*/  LOP3.LUT R18, R89, R98, RZ, 0x3c, !PT ;  /* 0x0000006259127212 */ /* 0x000fe400078e3cff */
[----:B------:R-:W-:Y:S02]  /*1fc0*/  LOP3.LUT R19, R92, R85, RZ, 0x3c, !PT ;  /* 0x000000555c137212 */ /* 0x000fe400078e3cff */
[----:B------:R-:W-:Y:S02]  /*1fd0*/  LOP3.LUT R21, R21, R96, RZ, 0x3c, !PT ;  /* 0x0000006015157212 */ /* 0x000fe400078e3cff */
[----:B------:R-:W-:Y:S01]  /*1fe0*/  LOP3.LUT R29, R88, R29, RZ, 0x3c, !PT ;  /* 0x0000001d581d7212 */ /* 0x000fe200078e3cff */
[----:B------:R-:W-:Y:S06]  /*1ff0*/  BRA.U UP0, `(.L_x_1) ;  /* 0xfffffff100a87547 */ /* 0x000fec000b83ffff */
[----:B------:R-:W0:Y:S02]  /*2000*/  LDC.64 R2, c[0x0][0x390] ;  /* 0x0000e400ff027b82 */ /* 0x000e240000000a00 */
[----:B0-----:R0:W2:Y:S01]  /*2010*/  LDG.E R23, desc[UR8][R2.64] ;  /* 0x0000000802177981 */ /* 0x0010a2000c1e1900 */
[--C-:B------:R-:W-:Y:S02]  /*2020*/  SHF.R.U32.HI R13, RZ, 0x10, R15.reuse ;  /* 0x00000010ff0d7819 */ /* 0x100fe4000001160f */
[--C-:B------:R-:W-:Y:S02]  /*2030*/  SHF.R.U32.HI R20, RZ, 0x18, R15.reuse ;  /* 0x00000018ff147819 */ /* 0x100fe4000001160f */
[----:B------:R-:W-:Y:S02]  /*2040*/  SHF.R.U32.HI R12, RZ, 0x8, R15 ;  /* 0x00000008ff0c7819 */ /* 0x000fe4000001160f */
[----:B------:R-:W-:Y:S02]  /*2050*/  PRMT R20, R13, 0x3340, R20 ;  /* 0x000033400d147816 */ /* 0x000fe40000000014 */
[----:B------:R-:W-:-:S02]  /*2060*/  PRMT R21, R15, 0x3340, R12 ;  /* 0x000033400f157816 */ /* 0x000fc4000000000c */
[--C-:B------:R-:W-:Y:S02]  /*2070*/  SHF.R.U32.HI R14, RZ, 0x8, R19.reuse ;  /* 0x00000008ff0e7819 */ /* 0x100fe40000011613 */
[--C-:B------:R-:W-:Y:S02]  /*2080*/  SHF.R.U32.HI R12, RZ, 0x10, R19.reuse ;  /* 0x00000010ff0c7819 */ /* 0x100fe40000011613 */
[--C-:B------:R-:W-:Y:S02]  /*2090*/  SHF.R.U32.HI R15, RZ, 0x18, R19.reuse ;  /* 0x00000018ff0f7819 */ /* 0x100fe40000011613 */
[C-C-:B------:R-:W-:Y:S02]  /*20a0*/  SHF.R.U64 R22, R18.reuse, 0x10, R19.reuse ;  /* 0x0000001012167819 */ /* 0x140fe40000001213 */
[C-C-:B------:R-:W-:Y:S02]  /*20b0*/  SHF.R.U64 R13, R18.reuse, 0x18, R19.reuse ;  /* 0x00000018120d7819 */ /* 0x140fe40000001213 */
[----:B0-----:R-:W-:-:S02]  /*20c0*/  SHF.R.U64 R3, R18, 0x8, R19 ;  /* 0x0000000812037819 */ /* 0x001fc40000001213 */
[----:B------:R-:W-:Y:S02]  /*20d0*/  PRMT R2, R19, 0x3340, R14 ;  /* 0x0000334013027816 */ /* 0x000fe4000000000e */
[----:B------:R-:W-:Y:S02]  /*20e0*/  PRMT R15, R12, 0x3340, R15 ;  /* 0x000033400c0f7816 */ /* 0x000fe4000000000f */
[----:B------:R-:W-:Y:S02]  /*20f0*/  PRMT R14, R22, 0x3340, R13 ;  /* 0x00003340160e7816 */ /* 0x000fe4000000000d */
[----:B------:R-:W-:Y:S02]  /*2100*/  PRMT R3, R18, 0x3340, R3 ;  /* 0x0000334012037816 */ /* 0x000fe40000000003 */
[--C-:B------:R-:W-:Y:S02]  /*2110*/  SHF.R.U32.HI R12, RZ, 0x10, R17.reuse ;  /* 0x00000010ff0c7819 */ /* 0x100fe40000011611 */
[----:B------:R-:W-:-:S02]  /*2120*/  SHF.R.U32.HI R13, RZ, 0x18, R17 ;  /* 0x00000018ff0d7819 */ /* 0x000fc40000011611 */
[--C-:B------:R-:W-:Y:S02]  /*2130*/  SHF.R.U32.HI R18, RZ, 0x8, R17.reuse ;  /* 0x00000008ff127819 */ /* 0x100fe40000011611 */
[C-C-:B------:R-:W-:Y:S02]  /*2140*/  SHF.R.U64 R22, R16.reuse, 0x10, R17.reuse ;  /* 0x0000001010167819 */ /* 0x140fe40000001211 */
[C-C-:B------:R-:W-:Y:S02]  /*2150*/  SHF.R.U64 R19, R16.reuse, 0x18, R17.reuse ;  /* 0x0000001810137819 */ /* 0x140fe40000001211 */
[----:B------:R-:W-:Y:S02]  /*2160*/  SHF.R.U64 R25, R16, 0x8, R17 ;  /* 0x0000000810197819 */ /* 0x000fe40000001211 */
        /* <DEDUP_REMOVED lines=8> */
[----:B------:R-:W-:-:S03]  /*21f0*/  PRMT R2, R21, 0x5410, R20 ;  /* 0x0000541015027816 */ /* 0x000fc60000000014 */
[----:B------:R0:W-:Y:S04]  /*2200*/  STL.128 [R1+0x1a0], R12 ;  /* 0x0001a00c01007387 */ /* 0x0001e80000100c00 */
[----:B------:R0:W-:Y:S01]  /*2210*/  STL [R1+0x19c], R2 ;  /* 0x00019c0201007387 */ /* 0x0001e20000100800 */
[----:B--2---:R-:W-:-:S13]  /*2220*/  ISETP.NE.AND P0, PT, R23, RZ, PT ;  /* 0x000000ff1700720c */ /* 0x004fda0003f05270 */
[----:B0-----:R-:W-:Y:S05]  /*2230*/  @!P0 BRA `(.L_x_2) ;  /* 0x0000000000508947 */ /* 0x001fea0003800000 */
[----:B------:R-:W-:Y:S01]  /*2240*/  BSSY.RECONVERGENT B0, `(.L_x_3) ;  /* 0x0000011000007945 */ /* 0x000fe20003800200 */
[----:B------:R-:W-:Y:S01]  /*2250*/  IMAD.MOV.U32 R2, RZ, RZ, RZ ;  /* 0x000000ffff027224 */ /* 0x000fe200078e00ff */
[----:B------:R-:W0:Y:S06]  /*2260*/  LDCU.64 UR4, c[0x0][0x388] ;  /* 0x00007100ff0477ac */ /* 0x000e2c0008000a00 */
.L_x_4:
[C---:B------:R-:W-:Y:S02]  /*2270*/  LEA.HI R3, R2.reuse, R1, RZ, 0x1f ;  /* 0x0000000102037211 */ /* 0x040fe400078ff8ff */
[----:B0-----:R-:W-:-:S04]  /*2280*/  IADD3 R12, P0, PT, R2, UR4, RZ ;  /* 0x00000004020c7c10 */ /* 0x001fc8000ff1e0ff */
[----:B------:R-:W2:Y:S01]  /*2290*/  LDL.U8 R3, [R3+0x19c] ;  /* 0x00019c0003037983 */ /* 0x000ea20000100000 */
[----:B------:R-:W-:-:S06]  /*22a0*/  IMAD.X R13, RZ, RZ, UR5, P0 ;  /* 0x00000005ff0d7e24 */ /* 0x000fcc00080e06ff */
[----:B------:R-:W3:Y:S01]  /*22b0*/  LDG.E.U8 R13, desc[UR8][R12.64] ;  /* 0x000000080c0d7981 */ /* 0x000ee2000c1e1100 */
[C---:B------:R-:W-:Y:S01]  /*22c0*/  LOP3.LUT R14, R2.reuse, 0x1, RZ, 0xc0, !PT ;  /* 0x00000001020e7812 */ /* 0x040fe200078ec0ff */
[----:B------:R-:W-:-:S03]  /*22d0*/  VIADD R2, R2, 0x1 ;  /* 0x0000000102027836 */ /* 0x000fc60000000000 */
[----:B------:R-:W-:Y:S02]  /*22e0*/  ISETP.NE.U32.AND P0, PT, R14, 0x1, PT ;  /* 0x000000010e00780c */ /* 0x000fe40003f05070 */
[----:B--2---:R-:W-:-:S11]  /*22f0*/  SHF.R.U32.HI R14, RZ, 0x4, R3 ;  /* 0x00000004ff0e7819 */ /* 0x004fd60000011603 */
[----:B------:R-:W-:Y:S02]  /*2300*/  @!P0 LOP3.LUT R14, R3, 0xf, RZ, 0xc0, !PT ;  /* 0x0000000f030e8812 */ /* 0x000fe400078ec0ff */
[----:B------:R-:W-:Y:S02]  /*2310*/  ISETP.GE.U32.AND P0, PT, R2, R23, PT ;  /* 0x000000170200720c */ /* 0x000fe40003f06070 */
[----:B------:R-:W-:-:S04]  /*2320*/  LOP3.LUT R14, R14, 0xff, RZ, 0xc0, !PT ;  /* 0x000000ff0e0e7812 */ /* 0x000fc800078ec0ff */
[----:B---3--:R-:W-:-:S13]  /*2330*/  ISETP.EQ.AND P1, PT, R13, R14, PT ;  /* 0x0000000e0d00720c */ /* 0x008fda0003f22270 */
[----:B------:R-:W-:Y:S05]  /*2340*/  @!P0 BRA P1, `(.L_x_4) ;  /* 0xfffffffc00c88947 */ /* 0x000fea000083ffff */
[----:B------:R-:W-:Y:S05]  /*2350*/  BSYNC.RECONVERGENT B0 ;  /* 0x0000000000007941 */ /* 0x000fea0003800200 */
.L_x_3:
[----:B------:R-:W-:-:S13]  /*2360*/  ISETP.NE.AND P0, PT, R13, R14, PT ;  /* 0x0000000e0d00720c */ /* 0x000fda0003f05270 */
[----:B------:R-:W-:Y:S05]  /*2370*/  @P0 EXIT ;  /* 0x000000000000094d */ /* 0x000fea0003800000 */
.L_x_2:
[----:B------:R-:W0:Y:S01]  /*2380*/  LDCU.64 UR4, c[0x0][0x3b0] ;  /* 0x00007600ff0477ac */ /* 0x000e220008000a00 */
[----:B------:R-:W-:Y:S02]  /*2390*/  IMAD.MOV.U32 R13, RZ, RZ, 0x1 ;  /* 0x00000001ff0d7424 */ /* 0x000fe400078e00ff */
[----:B------:R-:W-:Y:S02]  /*23a0*/  IMAD.MOV.U32 R12, RZ, RZ, RZ ;  /* 0x000000ffff0c7224 */ /* 0x000fe400078e00ff */
[----:B0-----:R-:W-:Y:S02]  /*23b0*/  IMAD.U32 R2, RZ, RZ, UR4 ;  /* 0x00000004ff027e24 */ /* 0x001fe4000f8e00ff */
[----:B------:R-:W-:-:S05]  /*23c0*/  IMAD.U32 R3, RZ, RZ, UR5 ;  /* 0x00000005ff037e24 */ /* 0x000fca000f8e00ff */
[----:B------:R-:W2:Y:S02]  /*23d0*/  ATOMG.E.CAS.STRONG.GPU PT, R2, [R2], R12, R13 ;  /* 0x0000000c020273a9 */ /* 0x000ea400001ee10d */
[----:B--2---:R-:W-:-:S13]  /*23e0*/  ISETP.NE.AND P0, PT, R2, RZ, PT ;  /* 0x000000ff0200720c */ /* 0x004fda0003f05270 */
[----:B------:R-:W-:Y:S05]  /*23f0*/  @P0 EXIT ;  /* 0x000000000000094d */ /* 0x000fea0003800000 */
[----:B------:R-:W0:Y:S02]  /*2400*/  LDC.64 R2, c[0x0][0x3a8] ;  /* 0x0000ea00ff027b82 */ /* 0x000e240000000a00 */
[----:B0-----:R-:W-:Y:S04]  /*2410*/  STG.E.U8 desc[UR8][R2.64], R8 ;  /* 0x0000000802007986 */ /* 0x001fe8000c101108 */
[----:B------:R-:W-:Y:S04]  /*2420*/  STG.E.U8 desc[UR8][R2.64+0x1], R75 ;  /* 0x0000014b02007986 */ /* 0x000fe8000c101108 */
        /* <DEDUP_REMOVED lines=29> */
[----:B------:R-:W-:Y:S01]  /*2600*/  STG.E.U8 desc[UR8][R2.64+0x1e], R50 ;  /* 0x00001e3202007986 */ /* 0x000fe2000c101108 */
[----:B------:R-:W-:Y:S05]  /*2610*/  EXIT ;  /* 0x000000000000794d */ /* 0x000fea0003800000 */
.L_x_5:
[----:B------:R-:W-:-:S00]  /*2620*/  BRA `(.L_x_5) ;  /* 0xfffffffc00fc7947 */ /* 0x000fc0000383ffff */
[----:B------:R-:W-:-:S00]  /*2630*/  NOP ;  /* 0x0000000000007918 */ /* 0x000fc00000000000 */
        /* <DEDUP_REMOVED lines=12> */
.L_x_6:


//--------------------- .nv.global.init           --------------------------
	.section	.nv.global.init,"aw",@progbits
	.align	4
.nv.global.init:
	.type		rotc,@object
	.size		rotc,(piln - rotc)
rotc:
        /*0000*/ 	.byte	0x01, 0x00, 0x00, 0x00, 0x03, 0x00, 0x00, 0x00, 0x06, 0x00, 0x00, 0x00, 0x0a, 0x00, 0x00, 0x00
        /*0010*/ 	.byte	0x0f, 0x00, 0x00, 0x00, 0x15, 0x00, 0x00, 0x00, 0x1c, 0x00, 0x00, 0x00, 0x24, 0x00, 0x00, 0x00
        /*0020*/ 	.byte	0x2d, 0x00, 0x00, 0x00, 0x37, 0x00, 0x00, 0x00, 0x02, 0x00, 0x00, 0x00, 0x0e, 0x00, 0x00, 0x00
        /*0030*/ 	.byte	0x1b, 0x00, 0x00, 0x00, 0x29, 0x00, 0x00, 0x00, 0x38, 0x00, 0x00, 0x00, 0x08, 0x00, 0x00, 0x00
        /*0040*/ 	.byte	0x19, 0x00, 0x00, 0x00, 0x2b, 0x00, 0x00, 0x00, 0x3e, 0x00, 0x00, 0x00, 0x12, 0x00, 0x00, 0x00
        /*0050*/ 	.byte	0x27, 0x00, 0x00, 0x00, 0x3d, 0x00, 0x00, 0x00, 0x14, 0x00, 0x00, 0x00, 0x2c, 0x00, 0x00, 0x00
	.type		piln,@object
	.size		piln,(.L_2 - piln)
piln:
        /*0060*/ 	.byte	0x0a, 0x00, 0x00, 0x00, 0x07, 0x00, 0x00, 0x00, 0x0b, 0x00, 0x00, 0x00, 0x11, 0x00, 0x00, 0x00
        /*0070*/ 	.byte	0x12, 0x00, 0x00, 0x00, 0x03, 0x00, 0x00, 0x00, 0x05, 0x00, 0x00, 0x00, 0x10, 0x00, 0x00, 0x00
        /*0080*/ 	.byte	0x08, 0x00, 0x00, 0x00, 0x15, 0x00, 0x00, 0x00, 0x18, 0x00, 0x00, 0x00, 0x04, 0x00, 0x00, 0x00
        /*0090*/ 	.byte	0x0f, 0x00, 0x00, 0x00, 0x17, 0x00, 0x00, 0x00, 0x13, 0x00, 0x00, 0x00, 0x0d, 0x00, 0x00, 0x00
        /*00a0*/ 	.byte	0x0c, 0x00, 0x00, 0x00, 0x02, 0x00, 0x00, 0x00, 0x14, 0x00, 0x00, 0x00, 0x0e, 0x00, 0x00, 0x00
        /*00b0*/ 	.byte	0x16, 0x00, 0x00, 0x00, 0x09, 0x00, 0x00, 0x00, 0x06, 0x00, 0x00, 0x00, 0x01, 0x00, 0x00, 0x00
.L_2:


//--------------------- .nv.shared.reserved.0     --------------------------
	.section	.nv.shared.reserved.0,"aw",@nobits
	.weak		__nv_reservedSMEM_offset_0_alias
	.size		__nv_reservedSMEM_offset_0_alias, 0, 64
	.other		__nv_reservedSMEM_offset_0_alias,@"STO_CUDA_RESERVED_SHARED STV_DEFAULT"
__nv_reservedSMEM_offset_0_alias:
	.zero		0
	.zero		64


//--------------------- .nv.constant0.vanity_search --------------------------
	.section	.nv.constant0.vanity_search,"a",@progbits
	.sectionflags	@""
	.align	4
.nv.constant0.vanity_search:
	.zero		952


//--------------------- SYMBOLS --------------------------

	.type		.nv.reservedSmem.offset0,@object
	.size		.nv.reservedSmem.offset0,0x4
